//
// Generated by NVIDIA NVVM Compiler
//
// Compiler Build ID: CL-36424714
// Cuda compilation tools, release 13.0, V13.0.88
// Based on NVVM 20.0.0
//

.version 9.0
.target sm_100
.address_size 64

	// .globl	u3_kernel
.func  (.param .align 16 .b8 func_retval0[16]) __internal_trig_reduction_slowpathd
(
	.param .b64 __internal_trig_reduction_slowpathd_param_0
)
;
.global .align 8 .b8 __cudart_i2opi_d[144] = {8, 93, 141, 31, 177, 95, 251, 107, 234, 146, 82, 138, 247, 57, 7, 61, 123, 241, 229, 235, 199, 186, 39, 117, 45, 234, 95, 158, 102, 63, 70, 79, 183, 9, 203, 39, 207, 126, 54, 109, 31, 109, 10, 90, 139, 17, 47, 239, 15, 152, 5, 222, 255, 151, 248, 31, 59, 40, 249, 189, 139, 95, 132, 156, 244, 57, 83, 131, 57, 214, 145, 57, 65, 126, 95, 180, 38, 112, 156, 233, 132, 68, 187, 46, 245, 53, 130, 232, 62, 167, 41, 177, 28, 235, 29, 254, 28, 146, 209, 9, 234, 46, 73, 6, 224, 210, 77, 66, 58, 110, 36, 183, 97, 197, 187, 222, 171, 99, 81, 254, 65, 144, 67, 60, 153, 149, 98, 219, 192, 221, 52, 245, 209, 87, 39, 252, 41, 21, 68, 78, 110, 131, 249, 162};
.global .align 16 .b8 __cudart_sin_cos_coeffs[128] = {70, 210, 176, 44, 241, 229, 90, 190, 146, 227, 172, 105, 227, 29, 199, 62, 161, 98, 219, 25, 160, 1, 42, 191, 24, 8, 17, 17, 17, 17, 129, 63, 84, 85, 85, 85, 85, 85, 197, 191, 0, 0, 0, 0, 0, 0, 0, 0, 0, 0, 0, 0, 0, 0, 0, 0, 100, 129, 253, 32, 131, 255, 168, 189, 40, 133, 239, 193, 167, 238, 33, 62, 217, 230, 6, 142, 79, 126, 146, 190, 233, 188, 221, 25, 160, 1, 250, 62, 71, 93, 193, 22, 108, 193, 86, 191, 81, 85, 85, 85, 85, 85, 165, 63, 0, 0, 0, 0, 0, 0, 224, 191, 0, 0, 0, 0, 0, 0, 240, 63};

.visible .entry u3_kernel(
	.param .u64 .ptr .align 1 u3_kernel_param_0,
	.param .u32 u3_kernel_param_1,
	.param .u32 u3_kernel_param_2,
	.param .f64 u3_kernel_param_3,
	.param .f64 u3_kernel_param_4,
	.param .f64 u3_kernel_param_5
)
{
	.reg .pred 	%p<35>;
	.reg .b32 	%r<101>;
	.reg .b64 	%rd<44>;
	.reg .b64 	%fd<328>;

	ld.param.u32 	%r35, [u3_kernel_param_1];
	ld.param.u32 	%r36, [u3_kernel_param_2];
	ld.param.f64 	%fd55, [u3_kernel_param_3];
	mov.u32 	%r37, %ctaid.x;
	mov.u32 	%r38, %ntid.x;
	mov.u32 	%r39, %tid.x;
	mad.lo.s32 	%r1, %r37, %r38, %r39;
	mov.b32 	%r40, 1;
	shl.b32 	%r41, %r40, %r36;
	setp.ge.s32 	%p1, %r1, %r41;
	@%p1 bra 	$L__BB0_39;
	mov.b32 	%r42, 1;
	shl.b32 	%r2, %r42, %r35;
	and.b32  	%r43, %r2, %r1;
	setp.ne.s32 	%p2, %r43, 0;
	@%p2 bra 	$L__BB0_39;
	ld.param.u64 	%rd42, [u3_kernel_param_0];
	cvta.to.global.u64 	%rd3, %rd42;
	or.b32  	%r44, %r2, %r1;
	mul.wide.s32 	%rd4, %r1, 16;
	add.s64 	%rd5, %rd3, %rd4;
	ld.global.v2.f64 	{%fd2, %fd1}, [%rd5];
	mul.wide.s32 	%rd6, %r44, 16;
	add.s64 	%rd1, %rd3, %rd6;
	ld.global.v2.f64 	{%fd4, %fd3}, [%rd1];
	mul.f64 	%fd5, %fd55, 0d3FE0000000000000;
	abs.f64 	%fd6, %fd5;
	setp.neu.f64 	%p3, %fd6, 0d7FF0000000000000;
	@%p3 bra 	$L__BB0_4;
	mov.f64 	%fd63, 0d0000000000000000;
	mul.rn.f64 	%fd317, %fd5, %fd63;
	mov.b32 	%r90, 1;
	bra.uni 	$L__BB0_7;
$L__BB0_4:
	mul.f64 	%fd58, %fd5, 0d3FE45F306DC9C883;
	cvt.rni.s32.f64 	%r89, %fd58;
	cvt.rn.f64.s32 	%fd59, %r89;
	fma.rn.f64 	%fd60, %fd59, 0dBFF921FB54442D18, %fd5;
	fma.rn.f64 	%fd61, %fd59, 0dBC91A62633145C00, %fd60;
	fma.rn.f64 	%fd317, %fd59, 0dB97B839A252049C0, %fd61;
	setp.ltu.f64 	%p4, %fd6, 0d41E0000000000000;
	@%p4 bra 	$L__BB0_6;
	{ // callseq 0, 0
	.param .b64 param0;
	st.param.f64 	[param0], %fd5;
	.param .align 16 .b8 retval0[16];
	call.uni (retval0), 
	__internal_trig_reduction_slowpathd, 
	(
	param0
	);
	ld.param.f64 	%fd317, [retval0];
	ld.param.b32 	%r89, [retval0+8];
	} // callseq 0
$L__BB0_6:
	add.s32 	%r90, %r89, 1;
$L__BB0_7:
	setp.neu.f64 	%p5, %fd6, 0d7FF0000000000000;
	shl.b32 	%r47, %r90, 6;
	cvt.u64.u32 	%rd7, %r47;
	and.b64  	%rd8, %rd7, 64;
	mov.u64 	%rd9, __cudart_sin_cos_coeffs;
	add.s64 	%rd10, %rd9, %rd8;
	mul.rn.f64 	%fd64, %fd317, %fd317;
	and.b32  	%r48, %r90, 1;
	setp.eq.b32 	%p6, %r48, 1;
	selp.f64 	%fd65, 0dBDA8FF8320FD8164, 0d3DE5DB65F9785EBA, %p6;
	ld.global.nc.v2.f64 	{%fd66, %fd67}, [%rd10];
	fma.rn.f64 	%fd68, %fd65, %fd64, %fd66;
	fma.rn.f64 	%fd69, %fd68, %fd64, %fd67;
	ld.global.nc.v2.f64 	{%fd70, %fd71}, [%rd10+16];
	fma.rn.f64 	%fd72, %fd69, %fd64, %fd70;
	fma.rn.f64 	%fd73, %fd72, %fd64, %fd71;
	ld.global.nc.v2.f64 	{%fd74, %fd75}, [%rd10+32];
	fma.rn.f64 	%fd76, %fd73, %fd64, %fd74;
	fma.rn.f64 	%fd77, %fd76, %fd64, %fd75;
	fma.rn.f64 	%fd78, %fd77, %fd317, %fd317;
	fma.rn.f64 	%fd79, %fd77, %fd64, 0d3FF0000000000000;
	selp.f64 	%fd80, %fd79, %fd78, %p6;
	and.b32  	%r49, %r90, 2;
	setp.eq.s32 	%p7, %r49, 0;
	mov.f64 	%fd81, 0d0000000000000000;
	sub.f64 	%fd82, %fd81, %fd80;
	selp.f64 	%fd12, %fd80, %fd82, %p7;
	@%p5 bra 	$L__BB0_9;
	mov.f64 	%fd88, 0d0000000000000000;
	mul.rn.f64 	%fd318, %fd5, %fd88;
	mov.b32 	%r91, 0;
	bra.uni 	$L__BB0_11;
$L__BB0_9:
	mul.f64 	%fd83, %fd5, 0d3FE45F306DC9C883;
	cvt.rni.s32.f64 	%r91, %fd83;
	cvt.rn.f64.s32 	%fd84, %r91;
	fma.rn.f64 	%fd85, %fd84, 0dBFF921FB54442D18, %fd5;
	fma.rn.f64 	%fd86, %fd84, 0dBC91A62633145C00, %fd85;
	fma.rn.f64 	%fd318, %fd84, 0dB97B839A252049C0, %fd86;
	setp.ltu.f64 	%p8, %fd6, 0d41E0000000000000;
	@%p8 bra 	$L__BB0_11;
	{ // callseq 1, 0
	.param .b64 param0;
	st.param.f64 	[param0], %fd5;
	.param .align 16 .b8 retval0[16];
	call.uni (retval0), 
	__internal_trig_reduction_slowpathd, 
	(
	param0
	);
	ld.param.f64 	%fd318, [retval0];
	ld.param.b32 	%r91, [retval0+8];
	} // callseq 1
$L__BB0_11:
	ld.param.f64 	%fd307, [u3_kernel_param_5];
	shl.b32 	%r52, %r91, 6;
	cvt.u64.u32 	%rd11, %r52;
	and.b64  	%rd12, %rd11, 64;
	add.s64 	%rd14, %rd9, %rd12;
	mul.rn.f64 	%fd89, %fd318, %fd318;
	and.b32  	%r53, %r91, 1;
	setp.eq.b32 	%p9, %r53, 1;
	selp.f64 	%fd90, 0dBDA8FF8320FD8164, 0d3DE5DB65F9785EBA, %p9;
	ld.global.nc.v2.f64 	{%fd91, %fd92}, [%rd14];
	fma.rn.f64 	%fd93, %fd90, %fd89, %fd91;
	fma.rn.f64 	%fd94, %fd93, %fd89, %fd92;
	ld.global.nc.v2.f64 	{%fd95, %fd96}, [%rd14+16];
	fma.rn.f64 	%fd97, %fd94, %fd89, %fd95;
	fma.rn.f64 	%fd98, %fd97, %fd89, %fd96;
	ld.global.nc.v2.f64 	{%fd99, %fd100}, [%rd14+32];
	fma.rn.f64 	%fd101, %fd98, %fd89, %fd99;
	fma.rn.f64 	%fd102, %fd101, %fd89, %fd100;
	fma.rn.f64 	%fd103, %fd102, %fd318, %fd318;
	fma.rn.f64 	%fd104, %fd102, %fd89, 0d3FF0000000000000;
	selp.f64 	%fd105, %fd104, %fd103, %p9;
	and.b32  	%r54, %r91, 2;
	setp.eq.s32 	%p10, %r54, 0;
	mov.f64 	%fd106, 0d0000000000000000;
	sub.f64 	%fd107, %fd106, %fd105;
	selp.f64 	%fd17, %fd105, %fd107, %p10;
	abs.f64 	%fd18, %fd307;
	setp.neu.f64 	%p11, %fd18, 0d7FF0000000000000;
	@%p11 bra 	$L__BB0_13;
	ld.param.f64 	%fd310, [u3_kernel_param_5];
	mov.f64 	%fd113, 0d0000000000000000;
	mul.rn.f64 	%fd320, %fd310, %fd113;
	mov.b32 	%r93, 1;
	bra.uni 	$L__BB0_16;
$L__BB0_13:
	ld.param.f64 	%fd308, [u3_kernel_param_5];
	mul.f64 	%fd108, %fd308, 0d3FE45F306DC9C883;
	cvt.rni.s32.f64 	%r92, %fd108;
	cvt.rn.f64.s32 	%fd109, %r92;
	fma.rn.f64 	%fd110, %fd109, 0dBFF921FB54442D18, %fd308;
	fma.rn.f64 	%fd111, %fd109, 0dBC91A62633145C00, %fd110;
	fma.rn.f64 	%fd320, %fd109, 0dB97B839A252049C0, %fd111;
	setp.ltu.f64 	%p12, %fd18, 0d41E0000000000000;
	@%p12 bra 	$L__BB0_15;
	ld.param.f64 	%fd309, [u3_kernel_param_5];
	{ // callseq 2, 0
	.param .b64 param0;
	st.param.f64 	[param0], %fd309;
	.param .align 16 .b8 retval0[16];
	call.uni (retval0), 
	__internal_trig_reduction_slowpathd, 
	(
	param0
	);
	ld.param.f64 	%fd320, [retval0];
	ld.param.b32 	%r92, [retval0+8];
	} // callseq 2
$L__BB0_15:
	add.s32 	%r93, %r92, 1;
$L__BB0_16:
	setp.neu.f64 	%p13, %fd18, 0d7FF0000000000000;
	shl.b32 	%r57, %r93, 6;
	cvt.u64.u32 	%rd15, %r57;
	and.b64  	%rd16, %rd15, 64;
	mov.u64 	%rd17, __cudart_sin_cos_coeffs;
	add.s64 	%rd18, %rd17, %rd16;
	mul.rn.f64 	%fd114, %fd320, %fd320;
	and.b32  	%r58, %r93, 1;
	setp.eq.b32 	%p14, %r58, 1;
	selp.f64 	%fd115, 0dBDA8FF8320FD8164, 0d3DE5DB65F9785EBA, %p14;
	ld.global.nc.v2.f64 	{%fd116, %fd117}, [%rd18];
	fma.rn.f64 	%fd118, %fd115, %fd114, %fd116;
	fma.rn.f64 	%fd119, %fd118, %fd114, %fd117;
	ld.global.nc.v2.f64 	{%fd120, %fd121}, [%rd18+16];
	fma.rn.f64 	%fd122, %fd119, %fd114, %fd120;
	fma.rn.f64 	%fd123, %fd122, %fd114, %fd121;
	ld.global.nc.v2.f64 	{%fd124, %fd125}, [%rd18+32];
	fma.rn.f64 	%fd126, %fd123, %fd114, %fd124;
	fma.rn.f64 	%fd127, %fd126, %fd114, %fd125;
	fma.rn.f64 	%fd128, %fd127, %fd320, %fd320;
	fma.rn.f64 	%fd129, %fd127, %fd114, 0d3FF0000000000000;
	selp.f64 	%fd130, %fd129, %fd128, %p14;
	and.b32  	%r59, %r93, 2;
	setp.eq.s32 	%p15, %r59, 0;
	mov.f64 	%fd131, 0d0000000000000000;
	sub.f64 	%fd132, %fd131, %fd130;
	selp.f64 	%fd24, %fd130, %fd132, %p15;
	@%p13 bra 	$L__BB0_18;
	ld.param.f64 	%fd313, [u3_kernel_param_5];
	mov.f64 	%fd138, 0d0000000000000000;
	mul.rn.f64 	%fd321, %fd313, %fd138;
	mov.b32 	%r94, 0;
	bra.uni 	$L__BB0_20;
$L__BB0_18:
	ld.param.f64 	%fd311, [u3_kernel_param_5];
	mul.f64 	%fd133, %fd311, 0d3FE45F306DC9C883;
	cvt.rni.s32.f64 	%r94, %fd133;
	cvt.rn.f64.s32 	%fd134, %r94;
	fma.rn.f64 	%fd135, %fd134, 0dBFF921FB54442D18, %fd311;
	fma.rn.f64 	%fd136, %fd134, 0dBC91A62633145C00, %fd135;
	fma.rn.f64 	%fd321, %fd134, 0dB97B839A252049C0, %fd136;
	setp.ltu.f64 	%p16, %fd18, 0d41E0000000000000;
	@%p16 bra 	$L__BB0_20;
	ld.param.f64 	%fd312, [u3_kernel_param_5];
	{ // callseq 3, 0
	.param .b64 param0;
	st.param.f64 	[param0], %fd312;
	.param .align 16 .b8 retval0[16];
	call.uni (retval0), 
	__internal_trig_reduction_slowpathd, 
	(
	param0
	);
	ld.param.f64 	%fd321, [retval0];
	ld.param.b32 	%r94, [retval0+8];
	} // callseq 3
$L__BB0_20:
	ld.param.f64 	%fd298, [u3_kernel_param_4];
	shl.b32 	%r62, %r94, 6;
	cvt.u64.u32 	%rd19, %r62;
	and.b64  	%rd20, %rd19, 64;
	mov.u64 	%rd21, __cudart_sin_cos_coeffs;
	add.s64 	%rd22, %rd21, %rd20;
	mul.rn.f64 	%fd139, %fd321, %fd321;
	and.b32  	%r63, %r94, 1;
	setp.eq.b32 	%p17, %r63, 1;
	selp.f64 	%fd140, 0dBDA8FF8320FD8164, 0d3DE5DB65F9785EBA, %p17;
	ld.global.nc.v2.f64 	{%fd141, %fd142}, [%rd22];
	fma.rn.f64 	%fd143, %fd140, %fd139, %fd141;
	fma.rn.f64 	%fd144, %fd143, %fd139, %fd142;
	ld.global.nc.v2.f64 	{%fd145, %fd146}, [%rd22+16];
	fma.rn.f64 	%fd147, %fd144, %fd139, %fd145;
	fma.rn.f64 	%fd148, %fd147, %fd139, %fd146;
	ld.global.nc.v2.f64 	{%fd149, %fd150}, [%rd22+32];
	fma.rn.f64 	%fd151, %fd148, %fd139, %fd149;
	fma.rn.f64 	%fd152, %fd151, %fd139, %fd150;
	fma.rn.f64 	%fd153, %fd152, %fd321, %fd321;
	fma.rn.f64 	%fd154, %fd152, %fd139, 0d3FF0000000000000;
	selp.f64 	%fd155, %fd154, %fd153, %p17;
	and.b32  	%r64, %r94, 2;
	setp.eq.s32 	%p18, %r64, 0;
	mov.f64 	%fd156, 0d0000000000000000;
	sub.f64 	%fd157, %fd156, %fd155;
	selp.f64 	%fd29, %fd155, %fd157, %p18;
	abs.f64 	%fd30, %fd298;
	setp.neu.f64 	%p19, %fd30, 0d7FF0000000000000;
	@%p19 bra 	$L__BB0_22;
	ld.param.f64 	%fd301, [u3_kernel_param_4];
	mov.f64 	%fd163, 0d0000000000000000;
	mul.rn.f64 	%fd323, %fd301, %fd163;
	mov.b32 	%r96, 1;
	bra.uni 	$L__BB0_25;
$L__BB0_22:
	ld.param.f64 	%fd299, [u3_kernel_param_4];
	mul.f64 	%fd158, %fd299, 0d3FE45F306DC9C883;
	cvt.rni.s32.f64 	%r95, %fd158;
	cvt.rn.f64.s32 	%fd159, %r95;
	fma.rn.f64 	%fd160, %fd159, 0dBFF921FB54442D18, %fd299;
	fma.rn.f64 	%fd161, %fd159, 0dBC91A62633145C00, %fd160;
	fma.rn.f64 	%fd323, %fd159, 0dB97B839A252049C0, %fd161;
	setp.ltu.f64 	%p20, %fd30, 0d41E0000000000000;
	@%p20 bra 	$L__BB0_24;
	ld.param.f64 	%fd300, [u3_kernel_param_4];
	{ // callseq 4, 0
	.param .b64 param0;
	st.param.f64 	[param0], %fd300;
	.param .align 16 .b8 retval0[16];
	call.uni (retval0), 
	__internal_trig_reduction_slowpathd, 
	(
	param0
	);
	ld.param.f64 	%fd323, [retval0];
	ld.param.b32 	%r95, [retval0+8];
	} // callseq 4
$L__BB0_24:
	add.s32 	%r96, %r95, 1;
$L__BB0_25:
	setp.neu.f64 	%p21, %fd30, 0d7FF0000000000000;
	shl.b32 	%r67, %r96, 6;
	cvt.u64.u32 	%rd23, %r67;
	and.b64  	%rd24, %rd23, 64;
	mov.u64 	%rd25, __cudart_sin_cos_coeffs;
	add.s64 	%rd26, %rd25, %rd24;
	mul.rn.f64 	%fd164, %fd323, %fd323;
	and.b32  	%r68, %r96, 1;
	setp.eq.b32 	%p22, %r68, 1;
	selp.f64 	%fd165, 0dBDA8FF8320FD8164, 0d3DE5DB65F9785EBA, %p22;
	ld.global.nc.v2.f64 	{%fd166, %fd167}, [%rd26];
	fma.rn.f64 	%fd168, %fd165, %fd164, %fd166;
	fma.rn.f64 	%fd169, %fd168, %fd164, %fd167;
	ld.global.nc.v2.f64 	{%fd170, %fd171}, [%rd26+16];
	fma.rn.f64 	%fd172, %fd169, %fd164, %fd170;
	fma.rn.f64 	%fd173, %fd172, %fd164, %fd171;
	ld.global.nc.v2.f64 	{%fd174, %fd175}, [%rd26+32];
	fma.rn.f64 	%fd176, %fd173, %fd164, %fd174;
	fma.rn.f64 	%fd177, %fd176, %fd164, %fd175;
	fma.rn.f64 	%fd178, %fd177, %fd323, %fd323;
	fma.rn.f64 	%fd179, %fd177, %fd164, 0d3FF0000000000000;
	selp.f64 	%fd180, %fd179, %fd178, %p22;
	and.b32  	%r69, %r96, 2;
	setp.eq.s32 	%p23, %r69, 0;
	mov.f64 	%fd181, 0d0000000000000000;
	sub.f64 	%fd182, %fd181, %fd180;
	selp.f64 	%fd36, %fd180, %fd182, %p23;
	@%p21 bra 	$L__BB0_27;
	ld.param.f64 	%fd304, [u3_kernel_param_4];
	mov.f64 	%fd188, 0d0000000000000000;
	mul.rn.f64 	%fd324, %fd304, %fd188;
	mov.b32 	%r97, 0;
	bra.uni 	$L__BB0_29;
$L__BB0_27:
	ld.param.f64 	%fd302, [u3_kernel_param_4];
	mul.f64 	%fd183, %fd302, 0d3FE45F306DC9C883;
	cvt.rni.s32.f64 	%r97, %fd183;
	cvt.rn.f64.s32 	%fd184, %r97;
	fma.rn.f64 	%fd185, %fd184, 0dBFF921FB54442D18, %fd302;
	fma.rn.f64 	%fd186, %fd184, 0dBC91A62633145C00, %fd185;
	fma.rn.f64 	%fd324, %fd184, 0dB97B839A252049C0, %fd186;
	setp.ltu.f64 	%p24, %fd30, 0d41E0000000000000;
	@%p24 bra 	$L__BB0_29;
	ld.param.f64 	%fd303, [u3_kernel_param_4];
	{ // callseq 5, 0
	.param .b64 param0;
	st.param.f64 	[param0], %fd303;
	.param .align 16 .b8 retval0[16];
	call.uni (retval0), 
	__internal_trig_reduction_slowpathd, 
	(
	param0
	);
	ld.param.f64 	%fd324, [retval0];
	ld.param.b32 	%r97, [retval0+8];
	} // callseq 5
$L__BB0_29:
	ld.param.f64 	%fd314, [u3_kernel_param_5];
	ld.param.f64 	%fd305, [u3_kernel_param_4];
	shl.b32 	%r72, %r97, 6;
	cvt.u64.u32 	%rd27, %r72;
	and.b64  	%rd28, %rd27, 64;
	mov.u64 	%rd29, __cudart_sin_cos_coeffs;
	add.s64 	%rd30, %rd29, %rd28;
	mul.rn.f64 	%fd189, %fd324, %fd324;
	and.b32  	%r73, %r97, 1;
	setp.eq.b32 	%p25, %r73, 1;
	selp.f64 	%fd190, 0dBDA8FF8320FD8164, 0d3DE5DB65F9785EBA, %p25;
	ld.global.nc.v2.f64 	{%fd191, %fd192}, [%rd30];
	fma.rn.f64 	%fd193, %fd190, %fd189, %fd191;
	fma.rn.f64 	%fd194, %fd193, %fd189, %fd192;
	ld.global.nc.v2.f64 	{%fd195, %fd196}, [%rd30+16];
	fma.rn.f64 	%fd197, %fd194, %fd189, %fd195;
	fma.rn.f64 	%fd198, %fd197, %fd189, %fd196;
	ld.global.nc.v2.f64 	{%fd199, %fd200}, [%rd30+32];
	fma.rn.f64 	%fd201, %fd198, %fd189, %fd199;
	fma.rn.f64 	%fd202, %fd201, %fd189, %fd200;
	fma.rn.f64 	%fd203, %fd202, %fd324, %fd324;
	fma.rn.f64 	%fd204, %fd202, %fd189, 0d3FF0000000000000;
	selp.f64 	%fd205, %fd204, %fd203, %p25;
	and.b32  	%r74, %r97, 2;
	setp.eq.s32 	%p26, %r74, 0;
	mov.f64 	%fd206, 0d0000000000000000;
	sub.f64 	%fd207, %fd206, %fd205;
	selp.f64 	%fd41, %fd205, %fd207, %p26;
	add.f64 	%fd42, %fd305, %fd314;
	abs.f64 	%fd43, %fd42;
	setp.neu.f64 	%p27, %fd43, 0d7FF0000000000000;
	@%p27 bra 	$L__BB0_31;
	mov.f64 	%fd213, 0d0000000000000000;
	mul.rn.f64 	%fd326, %fd42, %fd213;
	mov.b32 	%r99, 1;
	bra.uni 	$L__BB0_34;
$L__BB0_31:
	mul.f64 	%fd208, %fd42, 0d3FE45F306DC9C883;
	cvt.rni.s32.f64 	%r98, %fd208;
	cvt.rn.f64.s32 	%fd209, %r98;
	fma.rn.f64 	%fd210, %fd209, 0dBFF921FB54442D18, %fd42;
	fma.rn.f64 	%fd211, %fd209, 0dBC91A62633145C00, %fd210;
	fma.rn.f64 	%fd326, %fd209, 0dB97B839A252049C0, %fd211;
	setp.ltu.f64 	%p28, %fd43, 0d41E0000000000000;
	@%p28 bra 	$L__BB0_33;
	{ // callseq 6, 0
	.param .b64 param0;
	st.param.f64 	[param0], %fd42;
	.param .align 16 .b8 retval0[16];
	call.uni (retval0), 
	__internal_trig_reduction_slowpathd, 
	(
	param0
	);
	ld.param.f64 	%fd326, [retval0];
	ld.param.b32 	%r98, [retval0+8];
	} // callseq 6
$L__BB0_33:
	add.s32 	%r99, %r98, 1;
$L__BB0_34:
	ld.param.f64 	%fd315, [u3_kernel_param_5];
	ld.param.f64 	%fd306, [u3_kernel_param_4];
	add.f64 	%fd49, %fd306, %fd315;
	shl.b32 	%r77, %r99, 6;
	cvt.u64.u32 	%rd31, %r77;
	and.b64  	%rd32, %rd31, 64;
	mov.u64 	%rd33, __cudart_sin_cos_coeffs;
	add.s64 	%rd34, %rd33, %rd32;
	mul.rn.f64 	%fd214, %fd326, %fd326;
	and.b32  	%r78, %r99, 1;
	setp.eq.b32 	%p30, %r78, 1;
	selp.f64 	%fd215, 0dBDA8FF8320FD8164, 0d3DE5DB65F9785EBA, %p30;
	ld.global.nc.v2.f64 	{%fd216, %fd217}, [%rd34];
	fma.rn.f64 	%fd218, %fd215, %fd214, %fd216;
	fma.rn.f64 	%fd219, %fd218, %fd214, %fd217;
	ld.global.nc.v2.f64 	{%fd220, %fd221}, [%rd34+16];
	fma.rn.f64 	%fd222, %fd219, %fd214, %fd220;
	fma.rn.f64 	%fd223, %fd222, %fd214, %fd221;
	ld.global.nc.v2.f64 	{%fd224, %fd225}, [%rd34+32];
	fma.rn.f64 	%fd226, %fd223, %fd214, %fd224;
	fma.rn.f64 	%fd227, %fd226, %fd214, %fd225;
	fma.rn.f64 	%fd228, %fd227, %fd326, %fd326;
	fma.rn.f64 	%fd229, %fd227, %fd214, 0d3FF0000000000000;
	selp.f64 	%fd230, %fd229, %fd228, %p30;
	and.b32  	%r79, %r99, 2;
	setp.eq.s32 	%p31, %r79, 0;
	mov.f64 	%fd231, 0d0000000000000000;
	sub.f64 	%fd232, %fd231, %fd230;
	selp.f64 	%fd50, %fd230, %fd232, %p31;
	@%p27 bra 	$L__BB0_36;
	mov.f64 	%fd238, 0d0000000000000000;
	mul.rn.f64 	%fd327, %fd49, %fd238;
	mov.b32 	%r100, 0;
	bra.uni 	$L__BB0_38;
$L__BB0_36:
	mul.f64 	%fd233, %fd49, 0d3FE45F306DC9C883;
	cvt.rni.s32.f64 	%r100, %fd233;
	cvt.rn.f64.s32 	%fd234, %r100;
	fma.rn.f64 	%fd235, %fd234, 0dBFF921FB54442D18, %fd49;
	fma.rn.f64 	%fd236, %fd234, 0dBC91A62633145C00, %fd235;
	fma.rn.f64 	%fd327, %fd234, 0dB97B839A252049C0, %fd236;
	setp.ltu.f64 	%p32, %fd43, 0d41E0000000000000;
	@%p32 bra 	$L__BB0_38;
	{ // callseq 7, 0
	.param .b64 param0;
	st.param.f64 	[param0], %fd49;
	.param .align 16 .b8 retval0[16];
	call.uni (retval0), 
	__internal_trig_reduction_slowpathd, 
	(
	param0
	);
	ld.param.f64 	%fd327, [retval0];
	ld.param.b32 	%r100, [retval0+8];
	} // callseq 7
$L__BB0_38:
	ld.param.u64 	%rd43, [u3_kernel_param_0];
	shl.b32 	%r82, %r100, 6;
	cvt.u64.u32 	%rd35, %r82;
	and.b64  	%rd36, %rd35, 64;
	mov.u64 	%rd37, __cudart_sin_cos_coeffs;
	add.s64 	%rd38, %rd37, %rd36;
	mul.rn.f64 	%fd239, %fd327, %fd327;
	and.b32  	%r83, %r100, 1;
	setp.eq.b32 	%p33, %r83, 1;
	selp.f64 	%fd240, 0dBDA8FF8320FD8164, 0d3DE5DB65F9785EBA, %p33;
	ld.global.nc.v2.f64 	{%fd241, %fd242}, [%rd38];
	fma.rn.f64 	%fd243, %fd240, %fd239, %fd241;
	fma.rn.f64 	%fd244, %fd243, %fd239, %fd242;
	ld.global.nc.v2.f64 	{%fd245, %fd246}, [%rd38+16];
	fma.rn.f64 	%fd247, %fd244, %fd239, %fd245;
	fma.rn.f64 	%fd248, %fd247, %fd239, %fd246;
	ld.global.nc.v2.f64 	{%fd249, %fd250}, [%rd38+32];
	fma.rn.f64 	%fd251, %fd248, %fd239, %fd249;
	fma.rn.f64 	%fd252, %fd251, %fd239, %fd250;
	fma.rn.f64 	%fd253, %fd252, %fd327, %fd327;
	fma.rn.f64 	%fd254, %fd252, %fd239, 0d3FF0000000000000;
	selp.f64 	%fd255, %fd254, %fd253, %p33;
	and.b32  	%r84, %r100, 2;
	setp.eq.s32 	%p34, %r84, 0;
	mov.f64 	%fd256, 0d0000000000000000;
	sub.f64 	%fd257, %fd256, %fd255;
	selp.f64 	%fd258, %fd255, %fd257, %p34;
	mul.f64 	%fd259, %fd2, %fd12;
	mul.f64 	%fd260, %fd1, 0d0000000000000000;
	sub.f64 	%fd261, %fd259, %fd260;
	mul.f64 	%fd262, %fd1, %fd12;
	fma.rn.f64 	%fd263, %fd2, 0d0000000000000000, %fd262;
	mul.f64 	%fd264, %fd17, %fd24;
	mul.f64 	%fd265, %fd29, 0d0000000000000000;
	sub.f64 	%fd266, %fd264, %fd265;
	mul.f64 	%fd267, %fd17, %fd29;
	fma.rn.f64 	%fd268, %fd24, 0d0000000000000000, %fd267;
	mul.f64 	%fd269, %fd4, %fd266;
	mul.f64 	%fd270, %fd3, %fd268;
	sub.f64 	%fd271, %fd269, %fd270;
	mul.f64 	%fd272, %fd4, %fd268;
	fma.rn.f64 	%fd273, %fd3, %fd266, %fd272;
	sub.f64 	%fd274, %fd261, %fd271;
	sub.f64 	%fd275, %fd263, %fd273;
	mul.f64 	%fd276, %fd17, %fd36;
	mul.f64 	%fd277, %fd41, 0d0000000000000000;
	sub.f64 	%fd278, %fd276, %fd277;
	mul.f64 	%fd279, %fd17, %fd41;
	fma.rn.f64 	%fd280, %fd36, 0d0000000000000000, %fd279;
	mul.f64 	%fd281, %fd2, %fd278;
	mul.f64 	%fd282, %fd1, %fd280;
	sub.f64 	%fd283, %fd281, %fd282;
	mul.f64 	%fd284, %fd2, %fd280;
	fma.rn.f64 	%fd285, %fd1, %fd278, %fd284;
	mul.f64 	%fd286, %fd12, %fd50;
	mul.f64 	%fd287, %fd258, 0d0000000000000000;
	sub.f64 	%fd288, %fd286, %fd287;
	mul.f64 	%fd289, %fd12, %fd258;
	fma.rn.f64 	%fd290, %fd50, 0d0000000000000000, %fd289;
	mul.f64 	%fd291, %fd4, %fd288;
	mul.f64 	%fd292, %fd3, %fd290;
	sub.f64 	%fd293, %fd291, %fd292;
	mul.f64 	%fd294, %fd4, %fd290;
	fma.rn.f64 	%fd295, %fd3, %fd288, %fd294;
	add.f64 	%fd296, %fd283, %fd293;
	add.f64 	%fd297, %fd285, %fd295;
	cvta.to.global.u64 	%rd39, %rd43;
	mov.u32 	%r85, %ctaid.x;
	mov.u32 	%r86, %ntid.x;
	mov.u32 	%r87, %tid.x;
	mad.lo.s32 	%r88, %r85, %r86, %r87;
	mul.wide.s32 	%rd40, %r88, 16;
	add.s64 	%rd41, %rd39, %rd40;
	st.global.v2.f64 	[%rd41], {%fd274, %fd275};
	st.global.v2.f64 	[%rd1], {%fd296, %fd297};
$L__BB0_39:
	ret;

}
.func  (.param .align 16 .b8 func_retval0[16]) __internal_trig_reduction_slowpathd(
	.param .b64 __internal_trig_reduction_slowpathd_param_0
)
{
	.local .align 8 .b8 	__local_depot1[40];
	.reg .b64 	%SP;
	.reg .b64 	%SPL;
	.reg .pred 	%p<10>;
	.reg .b32 	%r<47>;
	.reg .b64 	%rd<74>;
	.reg .b64 	%fd<5>;

	mov.u64 	%SPL, __local_depot1;
	ld.param.f64 	%fd4, [__internal_trig_reduction_slowpathd_param_0];
	add.u64 	%rd1, %SPL, 0;
	{
	.reg .b32 %temp; 
	mov.b64 	{%temp, %r1}, %fd4;
	}
	shr.u32 	%r2, %r1, 20;
	and.b32  	%r3, %r2, 2047;
	setp.eq.s32 	%p1, %r3, 2047;
	mov.b32 	%r46, 0;
	@%p1 bra 	$L__BB1_9;
	add.s32 	%r20, %r3, -1024;
	mov.b64 	%rd20, %fd4;
	shl.b64 	%rd2, %rd20, 11;
	shr.u32 	%r4, %r20, 6;
	sub.s32 	%r45, 15, %r4;
	sub.s32 	%r21, 19, %r4;
	setp.lt.u32 	%p2, %r20, 128;
	selp.b32 	%r6, 18, %r21, %p2;
	setp.ge.s32 	%p3, %r45, %r6;
	mov.b64 	%rd70, 0;
	@%p3 bra 	$L__BB1_4;
	add.s32 	%r23, %r6, %r4;
	neg.s32 	%r43, %r23;
	or.b64  	%rd3, %rd2, -9223372036854775808;
	mov.b64 	%rd70, 0;
	mov.b32 	%r42, 0;
	mov.u64 	%rd25, __cudart_i2opi_d;
	mov.u32 	%r44, %r45;
$L__BB1_3:
	.pragma "nounroll";
	mul.wide.s32 	%rd22, %r42, 8;
	add.s64 	%rd23, %rd1, %rd22;
	mul.wide.s32 	%rd24, %r44, 8;
	add.s64 	%rd26, %rd25, %rd24;
	ld.global.nc.u64 	%rd27, [%rd26];
	{
	.reg .u32 %r0, %r1, %r2, %r3, %alo, %ahi, %blo, %bhi, %clo, %chi;
	mov.b64 	{%alo,%ahi}, %rd27;
	mov.b64 	{%blo,%bhi}, %rd3;
	mov.b64 	{%clo,%chi}, %rd70;
	mad.lo.cc.u32 	%r0, %alo, %blo, %clo;
	madc.hi.cc.u32 	%r1, %alo, %blo, %chi;
	madc.hi.u32 	%r2, %alo, %bhi, 0;
	mad.lo.cc.u32 	%r1, %alo, %bhi, %r1;
	madc.hi.cc.u32 	%r2, %ahi, %blo, %r2;
	madc.hi.u32 	%r3, %ahi, %bhi, 0;
	mad.lo.cc.u32 	%r1, %ahi, %blo, %r1;
	madc.lo.cc.u32 	%r2, %ahi, %bhi, %r2;
	addc.u32 	%r3, %r3, 0;
	mov.b64 	%rd28, {%r0,%r1};
	mov.b64 	%rd70, {%r2,%r3};
	}
	st.local.u64 	[%rd23], %rd28;
	add.s32 	%r44, %r44, 1;
	add.s32 	%r43, %r43, 1;
	add.s32 	%r42, %r42, 1;
	setp.ne.s32 	%p4, %r43, -15;
	mov.u32 	%r45, %r6;
	@%p4 bra 	$L__BB1_3;
$L__BB1_4:
	cvt.s64.s32 	%rd29, %r45;
	cvt.u64.u32 	%rd30, %r4;
	add.s64 	%rd31, %rd30, %rd29;
	shl.b64 	%rd32, %rd31, 3;
	add.s64 	%rd33, %rd1, %rd32;
	st.local.u64 	[%rd33+-120], %rd70;
	and.b32  	%r15, %r2, 63;
	ld.local.u64 	%rd72, [%rd1+16];
	ld.local.u64 	%rd71, [%rd1+24];
	setp.eq.s32 	%p5, %r15, 0;
	@%p5 bra 	$L__BB1_6;
	shl.b64 	%rd34, %rd71, %r15;
	shr.u64 	%rd35, %rd72, 1;
	xor.b32  	%r24, %r15, 63;
	shr.u64 	%rd36, %rd35, %r24;
	or.b64  	%rd71, %rd34, %rd36;
	ld.local.u64 	%rd37, [%rd1+8];
	shl.b64 	%rd38, %rd72, %r15;
	shr.u64 	%rd39, %rd37, 1;
	shr.u64 	%rd40, %rd39, %r24;
	or.b64  	%rd72, %rd38, %rd40;
$L__BB1_6:
	and.b32  	%r25, %r1, -2147483648;
	shr.u64 	%rd41, %rd71, 62;
	cvt.u32.u64 	%r26, %rd41;
	mov.b64 	{%r27, %r28}, %rd71;
	mov.b64 	{%r29, %r30}, %rd72;
	shf.l.wrap.b32 	%r31, %r30, %r27, 2;
	shf.l.wrap.b32 	%r32, %r27, %r28, 2;
	mov.b64 	%rd42, {%r31, %r32};
	shl.b64 	%rd43, %rd72, 2;
	shr.u64 	%rd44, %rd42, 63;
	cvt.u32.u64 	%r33, %rd44;
	add.s32 	%r34, %r33, %r26;
	setp.eq.s32 	%p6, %r25, 0;
	neg.s32 	%r35, %r34;
	selp.b32 	%r46, %r34, %r35, %p6;
	setp.gt.s64 	%p7, %rd42, -1;
	mov.b64 	%rd45, 0;
	{
	.reg .u32 %r0, %r1, %r2, %r3, %a0, %a1, %a2, %a3, %b0, %b1, %b2, %b3;
	mov.b64 	{%a0,%a1}, %rd45;
	mov.b64 	{%a2,%a3}, %rd45;
	mov.b64 	{%b0,%b1}, %rd43;
	mov.b64 	{%b2,%b3}, %rd42;
	sub.cc.u32 	%r0, %a0, %b0;
	subc.cc.u32 	%r1, %a1, %b1;
	subc.cc.u32 	%r2, %a2, %b2;
	subc.u32 	%r3, %a3, %b3;
	mov.b64 	%rd46, {%r0,%r1};
	mov.b64 	%rd47, {%r2,%r3};
	}
	xor.b32  	%r36, %r25, -2147483648;
	selp.b64 	%rd73, %rd42, %rd47, %p7;
	selp.b64 	%rd14, %rd43, %rd46, %p7;
	selp.b32 	%r17, %r25, %r36, %p7;
	clz.b64 	%r37, %rd73;
	cvt.u64.u32 	%rd15, %r37;
	setp.eq.s32 	%p8, %r37, 0;
	@%p8 bra 	$L__BB1_8;
	cvt.u32.u64 	%r38, %rd15;
	and.b32  	%r39, %r38, 63;
	shl.b64 	%rd48, %rd73, %r39;
	shr.u64 	%rd49, %rd14, 1;
	not.b32 	%r40, %r38;
	and.b32  	%r41, %r40, 63;
	shr.u64 	%rd50, %rd49, %r41;
	or.b64  	%rd73, %rd48, %rd50;
$L__BB1_8:
	mov.b64 	%rd51, -3958705157555305931;
	{
	.reg .u32 %r0, %r1, %r2, %r3, %alo, %ahi, %blo, %bhi;
	mov.b64 	{%alo,%ahi}, %rd73;
	mov.b64 	{%blo,%bhi}, %rd51;
	mul.lo.u32 	%r0, %alo, %blo;
	mul.hi.u32 	%r1, %alo, %blo;
	mad.lo.cc.u32 	%r1, %alo, %bhi, %r1;
	madc.hi.u32 	%r2, %alo, %bhi, 0;
	mad.lo.cc.u32 	%r1, %ahi, %blo, %r1;
	madc.hi.cc.u32 	%r2, %ahi, %blo, %r2;
	madc.hi.u32 	%r3, %ahi, %bhi, 0;
	mad.lo.cc.u32 	%r2, %ahi, %bhi, %r2;
	addc.u32 	%r3, %r3, 0;
	mov.b64 	%rd52, {%r0,%r1};
	mov.b64 	%rd53, {%r2,%r3};
	}
	setp.gt.s64 	%p9, %rd53, 0;
	{
	.reg .u32 %r0, %r1, %r2, %r3, %a0, %a1, %a2, %a3, %b0, %b1, %b2, %b3;
	mov.b64 	{%a0,%a1}, %rd52;
	mov.b64 	{%a2,%a3}, %rd53;
	mov.b64 	{%b0,%b1}, %rd52;
	mov.b64 	{%b2,%b3}, %rd53;
	add.cc.u32 	%r0, %a0, %b0;
	addc.cc.u32 	%r1, %a1, %b1;
	addc.cc.u32 	%r2, %a2, %b2;
	addc.u32 	%r3, %a3, %b3;
	mov.b64 	%rd54, {%r0,%r1};
	mov.b64 	%rd55, {%r2,%r3};
	}
	selp.b64 	%rd56, %rd55, %rd53, %p9;
	selp.s64 	%rd57, -1, 0, %p9;
	sub.s64 	%rd58, %rd57, %rd15;
	cvt.u64.u32 	%rd59, %r17;
	shl.b64 	%rd60, %rd59, 32;
	add.s64 	%rd61, %rd56, 1;
	shr.u64 	%rd62, %rd61, 10;
	add.s64 	%rd63, %rd62, 1;
	shr.u64 	%rd64, %rd63, 1;
	shl.b64 	%rd65, %rd58, 52;
	add.s64 	%rd66, %rd65, %rd64;
	add.s64 	%rd67, %rd66, 4602678819172646912;
	or.b64  	%rd68, %rd67, %rd60;
	mov.b64 	%fd4, %rd68;
$L__BB1_9:
	st.param.f64 	[func_retval0], %fd4;
	st.param.b32 	[func_retval0+8], %r46;
	ret;

}


// ===== COMPILED SASS (sm_100) =====

	.target	sm_100

	.elftype	@"ET_EXEC"


//--------------------- .note.nv.tkinfo           --------------------------
	.section	.note.nv.tkinfo,"",@"SHT_NOTE"
	.sectionflags	@"SHF_NOTE_NV_TKINFO"
	.tkinfo
        /*0018*/ 	.word	0x00000002
        /*0030*/ 	.string	""
        /*0030*/ 	.string	"ptxas"
        /*0030*/ 	.string	"Cuda compilation tools, release 13.0, V13.0.88"
        /*0030*/ 	.string	"Build cuda_13.0.r13.0/compiler.36424714_0"
        /*0030*/ 	.string	"-arch sm_100 -m 64 "



//--------------------- .note.nv.cuinfo           --------------------------
	.section	.note.nv.cuinfo,"",@"SHT_NOTE"
	.sectionflags	@"SHF_NOTE_NV_CUINFO"
        /*0018*/ 	.short	0x0002
        /*001a*/ 	.short	0x0064
        /*001c*/ 	.short	0x0082
	.zero		2


//--------------------- .nv.info                  --------------------------
	.section	.nv.info,"",@"SHT_CUDA_INFO"
	.align	4


	//----- nvinfo : EIATTR_REGCOUNT
	.align		4
        /*0000*/ 	.byte	0x04, 0x2f
        /*0002*/ 	.short	(.L_3 - .L_2)
	.align		4
.L_2:
        /*0004*/ 	.word	index@(u3_kernel)
        /*0008*/ 	.word	0x00000030


	//----- nvinfo : EIATTR_FRAME_SIZE
	.align		4
.L_3:
        /*000c*/ 	.byte	0x04, 0x11
        /*000e*/ 	.short	(.L_5 - .L_4)
	.align		4
.L_4:
        /*0010*/ 	.word	index@($u3_kernel$__internal_trig_reduction_slowpathd)
        /*0014*/ 	.word	0x00000028


	//----- nvinfo : EIATTR_FRAME_SIZE
	.align		4
.L_5:
        /*0018*/ 	.byte	0x04, 0x11
        /*001a*/ 	.short	(.L_7 - .L_6)
	.align		4
.L_6:
        /*001c*/ 	.word	index@(u3_kernel)
        /*0020*/ 	.word	0x00000028


	//----- nvinfo : EIATTR_MIN_STACK_SIZE
	.align		4
.L_7:
        /*0024*/ 	.byte	0x04, 0x12
        /*0026*/ 	.short	(.L_9 - .L_8)
	.align		4
.L_8:
        /*0028*/ 	.word	index@(u3_kernel)
        /*002c*/ 	.word	0x00000028
.L_9:


//--------------------- .nv.compat                --------------------------
	.section	.nv.compat,"",@"SHT_CUDA_COMPAT_INFO"
	.align	4
        /*0000*/ 	.byte	0x02, 0x09, 0x00, 0x00, 0x02, 0x02, 0x01, 0x00, 0x02, 0x05, 0x05, 0x00, 0x03, 0x07, 0x01, 0x01
        /*0010*/ 	.byte	0x02, 0x03, 0x00, 0x00, 0x02, 0x06, 0x01, 0x00, 0x04, 0x0b, 0x08, 0x00, 0x01, 0x00, 0x00, 0x00
        /*0020*/ 	.byte	0x00, 0x00, 0x00, 0x00


//--------------------- .nv.info.u3_kernel        --------------------------
	.section	.nv.info.u3_kernel,"",@"SHT_CUDA_INFO"
	.sectionflags	@""
	.align	4


	//----- nvinfo : EIATTR_CUDA_API_VERSION
	.align		4
        /*0000*/ 	.byte	0x04, 0x37
        /*0002*/ 	.short	(.L_11 - .L_10)
.L_10:
        /*0004*/ 	.word	0x00000082


	//----- nvinfo : EIATTR_KPARAM_INFO
	.align		4
.L_11:
        /*0008*/ 	.byte	0x04, 0x17
        /*000a*/ 	.short	(.L_13 - .L_12)
.L_12:
        /*000c*/ 	.word	0x00000000
        /*0010*/ 	.short	0x0005
        /*0012*/ 	.short	0x0020
        /*0014*/ 	.byte	0x00, 0xf0, 0x21, 0x00


	//----- nvinfo : EIATTR_KPARAM_INFO
	.align		4
.L_13:
        /*0018*/ 	.byte	0x04, 0x17
        /*001a*/ 	.short	(.L_15 - .L_14)
.L_14:
        /*001c*/ 	.word	0x00000000
        /*0020*/ 	.short	0x0004
        /*0022*/ 	.short	0x0018
        /*0024*/ 	.byte	0x00, 0xf0, 0x21, 0x00


	//----- nvinfo : EIATTR_KPARAM_INFO
	.align		4
.L_15:
        /*0028*/ 	.byte	0x04, 0x17
        /*002a*/ 	.short	(.L_17 - .L_16)
.L_16:
        /*002c*/ 	.word	0x00000000
        /*0030*/ 	.short	0x0003
        /*0032*/ 	.short	0x0010
        /*0034*/ 	.byte	0x00, 0xf0, 0x21, 0x00


	//----- nvinfo : EIATTR_KPARAM_INFO
	.align		4
.L_17:
        /*0038*/ 	.byte	0x04, 0x17
        /*003a*/ 	.short	(.L_19 - .L_18)
.L_18:
        /*003c*/ 	.word	0x00000000
        /*0040*/ 	.short	0x0002
        /*0042*/ 	.short	0x000c
        /*0044*/ 	.byte	0x00, 0xf0, 0x11, 0x00


	//----- nvinfo : EIATTR_KPARAM_INFO
	.align		4
.L_19:
        /*0048*/ 	.byte	0x04, 0x17
        /*004a*/ 	.short	(.L_21 - .L_20)
.L_20:
        /*004c*/ 	.word	0x00000000
        /*0050*/ 	.short	0x0001
        /*0052*/ 	.short	0x0008
        /*0054*/ 	.byte	0x00, 0xf0, 0x11, 0x00


	//----- nvinfo : EIATTR_KPARAM_INFO
	.align		4
.L_21:
        /*0058*/ 	.byte	0x04, 0x17
        /*005a*/ 	.short	(.L_23 - .L_22)
.L_22:
        /*005c*/ 	.word	0x00000000
        /*0060*/ 	.short	0x0000
        /*0062*/ 	.short	0x0000
        /*0064*/ 	.byte	0x00, 0xf5, 0x21, 0x00


	//----- nvinfo : EIATTR_SPARSE_MMA_MASK
	.align		4
.L_23:
        /*0068*/ 	.byte	0x03, 0x50
        /*006a*/ 	.short	0x0000


	//----- nvinfo : EIATTR_MAXREG_COUNT
	.align		4
        /*006c*/ 	.byte	0x03, 0x1b
        /*006e*/ 	.short	0x00ff


	//----- nvinfo : EIATTR_MERCURY_ISA_VERSION
	.align		4
        /*0070*/ 	.byte	0x03, 0x5f
        /*0072*/ 	.short	0x0101


	//----- nvinfo : EIATTR_VRC_CTA_INIT_COUNT
	.align		4
        /*0074*/ 	.byte	0x02, 0x4a
	.zero		1
	.zero		1


	//----- nvinfo : EIATTR_EXIT_INSTR_OFFSETS
	.align		4
        /*0078*/ 	.byte	0x04, 0x1c
        /*007a*/ 	.short	(.L_25 - .L_24)


	//   ....[0]....
.L_24:
        /*007c*/ 	.word	0x000000a0


	//   ....[1]....
        /*0080*/ 	.word	0x000000e0


	//   ....[2]....
        /*0084*/ 	.word	0x00002090


	//----- nvinfo : EIATTR_CRS_STACK_SIZE
	.align		4
.L_25:
        /*0088*/ 	.byte	0x04, 0x1e
        /*008a*/ 	.short	(.L_27 - .L_26)
.L_26:
        /*008c*/ 	.word	0x00000000


	//----- nvinfo : EIATTR_CBANK_PARAM_SIZE
	.align		4
.L_27:
        /*0090*/ 	.byte	0x03, 0x19
        /*0092*/ 	.short	0x0028


	//----- nvinfo : EIATTR_PARAM_CBANK
	.align		4
        /*0094*/ 	.byte	0x04, 0x0a
        /*0096*/ 	.short	(.L_29 - .L_28)
	.align		4
.L_28:
        /*0098*/ 	.word	index@(.nv.constant0.u3_kernel)
        /*009c*/ 	.short	0x0380
        /*009e*/ 	.short	0x0028


	//----- nvinfo : EIATTR_SW_WAR
	.align		4
.L_29:
        /*00a0*/ 	.byte	0x04, 0x36
        /*00a2*/ 	.short	(.L_31 - .L_30)
.L_30:
        /*00a4*/ 	.word	0x00000008
.L_31:


//--------------------- .nv.callgraph             --------------------------
	.section	.nv.callgraph,"",@"SHT_CUDA_CALLGRAPH"
	.align	4
	.sectionentsize	8
	.align		4
        /*0000*/ 	.word	0x00000000
	.align		4
        /*0004*/ 	.word	0xffffffff
	.align		4
        /*0008*/ 	.word	0x00000000
	.align		4
        /*000c*/ 	.word	0xfffffffe
	.align		4
        /*0010*/ 	.word	0x00000000
	.align		4
        /*0014*/ 	.word	0xfffffffd
	.align		4
        /*0018*/ 	.word	0x00000000
	.align		4
        /*001c*/ 	.word	0xfffffffc


//--------------------- .nv.constant4             --------------------------
	.section	.nv.constant4,"a",@progbits
	.align	8
	.align		8
.nv.constant4:
        /*0000*/ 	.dword	__cudart_i2opi_d
	.align		8
        /*0008*/ 	.dword	__cudart_sin_cos_coeffs


//--------------------- .text.u3_kernel           --------------------------
	.section	.text.u3_kernel,"ax",@progbits
	.align	128
        .global         u3_kernel
        .type           u3_kernel,@function
        .size           u3_kernel,(.L_x_17 - u3_kernel)
        .other          u3_kernel,@"STO_CUDA_ENTRY STV_DEFAULT"
u3_kernel:
.text.u3_kernel:
[----:B------:R-:W0:Y:S01]  /*0000*/  LDC R1, c[0x0][0x37c] ;  /* 0x0000df00ff017b82 */ /* 0x000e220000000800 */
[----:B------:R-:W1:Y:S07]  /*0010*/  S2R R0, SR_TID.X ;  /* 0x0000000000007919 */ /* 0x000e6e0000002100 */
[----:B------:R-:W1:Y:S01]  /*0020*/  S2UR UR5, SR_CTAID.X ;  /* 0x00000000000579c3 */ /* 0x000e620000002500 */
[----:B------:R-:W2:Y:S01]  /*0030*/  LDCU UR4, c[0x0][0x38c] ;  /* 0x00007180ff0477ac */ /* 0x000ea20008000800 */
[----:B0-----:R-:W-:Y:S01]  /*0040*/  VIADD R1, R1, 0xffffffd8 ;  /* 0xffffffd801017836 */ /* 0x001fe20000000000 */
[----:B------:R-:W-:-:S05]  /*0050*/  UMOV UR6, 0x1 ;  /* 0x0000000100067882 */ /* 0x000fca0000000000 */
[----:B------:R-:W1:Y:S01]  /*0060*/  LDC R13, c[0x0][0x360] ;  /* 0x0000d800ff0d7b82 */ /* 0x000e620000000800 */
[----:B--2---:R-:W-:Y:S01]  /*0070*/  USHF.L.U32 UR4, UR6, UR4, URZ ;  /* 0x0000000406047299 */ /* 0x004fe200080006ff */
[----:B-1----:R-:W-:-:S05]  /*0080*/  IMAD R13, R13, UR5, R0 ;  /* 0x000000050d0d7c24 */ /* 0x002fca000f8e0200 */
[----:B------:R-:W-:-:S13]  /*0090*/  ISETP.GE.AND P0, PT, R13, UR4, PT ;  /* 0x000000040d007c0c */ /* 0x000fda000bf06270 */
[----:B------:R-:W-:Y:S05]  /*00a0*/  @P0 EXIT ;  /* 0x000000000000094d */ /* 0x000fea0003800000 */
[----:B------:R-:W0:Y:S02]  /*00b0*/  LDCU UR4, c[0x0][0x388] ;  /* 0x00007100ff0477ac */ /* 0x000e240008000800 */
[----:B0-----:R-:W-:-:S06]  /*00c0*/  USHF.L.U32 UR4, UR6, UR4, URZ ;  /* 0x0000000406047299 */ /* 0x001fcc00080006ff */
[----:B------:R-:W-:-:S13]  /*00d0*/  LOP3.LUT P0, RZ, R13, UR4, RZ, 0xc0, !PT ;  /* 0x000000040dff7c12 */ /* 0x000fda000f80c0ff */
[----:B------:R-:W-:Y:S05]  /*00e0*/  @P0 EXIT ;  /* 0x000000000000094d */ /* 0x000fea0003800000 */
[----:B------:R-:W0:Y:S01]  /*00f0*/  LDC.64 R32, c[0x0][0x380] ;  /* 0x0000e000ff207b82 */ /* 0x000e220000000a00 */
[----:B------:R-:W1:Y:S01]  /*0100*/  LDCU.64 UR6, c[0x0][0x358] ;  /* 0x00006b00ff0677ac */ /* 0x000e620008000a00 */
[C---:B------:R-:W-:Y:S01]  /*0110*/  LOP3.LUT R3, R13.reuse, UR4, RZ, 0xfc, !PT ;  /* 0x000000040d037c12 */ /* 0x040fe2000f8efcff */
[----:B0-----:R-:W-:-:S04]  /*0120*/  IMAD.WIDE R12, R13, 0x10, R32 ;  /* 0x000000100d0c7825 */ /* 0x001fc800078e0220 */
[----:B------:R-:W-:Y:S02]  /*0130*/  IMAD.WIDE R32, R3, 0x10, R32 ;  /* 0x0000001003207825 */ /* 0x000fe400078e0220 */
[----:B-1----:R-:W5:Y:S01]  /*0140*/  LDG.E.128 R12, desc[UR6][R12.64] ;  /* 0x000000060c0c7981 */ /* 0x002f62000c1e1d00 */
[----:B------:R-:W0:Y:S03]  /*0150*/  LDC.64 R2, c[0x0][0x390] ;  /* 0x0000e400ff027b82 */ /* 0x000e260000000a00 */
[----:B------:R1:W5:Y:S01]  /*0160*/  LDG.E.128 R16, desc[UR6][R32.64] ;  /* 0x0000000620107981 */ /* 0x000362000c1e1d00 */
[----:B0-----:R-:W-:-:S08]  /*0170*/  DMUL R2, R2, 0.5 ;  /* 0x3fe0000002027828 */ /* 0x001fd00000000000 */
[----:B------:R-:W-:-:S14]  /*0180*/  DSETP.NEU.AND P0, PT, |R2|, +INF , PT ;  /* 0x7ff000000200742a */ /* 0x000fdc0003f0d200 */
[----:B------:R-:W-:Y:S01]  /*0190*/  @!P0 DMUL R24, RZ, R2 ;  /* 0x00000002ff188228 */ /* 0x000fe20000000000 */
[----:B------:R-:W-:Y:S01]  /*01a0*/  @!P0 IMAD.MOV.U32 R0, RZ, RZ, 0x1 ;  /* 0x00000001ff008424 */ /* 0x000fe200078e00ff */
[----:B-1----:R-:W-:Y:S09]  /*01b0*/  @!P0 BRA `(.L_x_0) ;  /* 0x0000000000588947 */ /* 0x002ff20003800000 */
[----:B------:R-:W-:Y:S01]  /*01c0*/  UMOV UR4, 0x6dc9c883 ;  /* 0x6dc9c88300047882 */ /* 0x000fe20000000000 */
[----:B------:R-:W-:Y:S01]  /*01d0*/  UMOV UR5, 0x3fe45f30 ;  /* 0x3fe45f3000057882 */ /* 0x000fe20000000000 */
[C---:B------:R-:W-:Y:S02]  /*01e0*/  DSETP.GE.AND P0, PT, |R2|.reuse, 2.14748364800000000000e+09, PT ;  /* 0x41e000000200742a */ /* 0x040fe40003f06200 */
[----:B------:R-:W-:Y:S01]  /*01f0*/  DMUL R4, R2, UR4 ;  /* 0x0000000402047c28 */ /* 0x000fe20008000000 */
[----:B------:R-:W-:Y:S01]  /*0200*/  UMOV UR4, 0x54442d18 ;  /* 0x54442d1800047882 */ /* 0x000fe20000000000 */
[----:B------:R-:W-:-:S04]  /*0210*/  UMOV UR5, 0x3ff921fb ;  /* 0x3ff921fb00057882 */ /* 0x000fc80000000000 */
[----:B------:R-:W0:Y:S08]  /*0220*/  F2I.F64 R0, R4 ;  /* 0x0000000400007311 */ /* 0x000e300000301100 */
[----:B0-----:R-:W0:Y:S02]  /*0230*/  I2F.F64 R24, R0 ;  /* 0x0000000000187312 */ /* 0x001e240000201c00 */
[----:B0-----:R-:W-:Y:S01]  /*0240*/  DFMA R6, R24, -UR4, R2 ;  /* 0x8000000418067c2b */ /* 0x001fe20008000002 */
[----:B------:R-:W-:Y:S01]  /*0250*/  UMOV UR4, 0x33145c00 ;  /* 0x33145c0000047882 */ /* 0x000fe20000000000 */
[----:B------:R-:W-:-:S06]  /*0260*/  UMOV UR5, 0x3c91a626 ;  /* 0x3c91a62600057882 */ /* 0x000fcc0000000000 */
[----:B------:R-:W-:Y:S01]  /*0270*/  DFMA R6, R24, -UR4, R6 ;  /* 0x8000000418067c2b */ /* 0x000fe20008000006 */
[----:B------:R-:W-:Y:S01]  /*0280*/  UMOV UR4, 0x252049c0 ;  /* 0x252049c000047882 */ /* 0x000fe20000000000 */
[----:B------:R-:W-:-:S06]  /*0290*/  UMOV UR5, 0x397b839a ;  /* 0x397b839a00057882 */ /* 0x000fcc0000000000 */
[----:B------:R-:W-:Y:S01]  /*02a0*/  DFMA R24, R24, -UR4, R6 ;  /* 0x8000000418187c2b */ /* 0x000fe20008000006 */
[----:B------:R-:W-:Y:S10]  /*02b0*/  @!P0 BRA `(.L_x_1) ;  /* 0x0000000000148947 */ /* 0x000ff40003800000 */
[----:B------:R-:W-:Y:S01]  /*02c0*/  IMAD.MOV.U32 R24, RZ, RZ, R2 ;  /* 0x000000ffff187224 */ /* 0x000fe200078e0002 */
[----:B------:R-:W-:Y:S01]  /*02d0*/  MOV R0, 0x300 ;  /* 0x0000030000007802 */ /* 0x000fe20000000f00 */
[----:B------:R-:W-:-:S07]  /*02e0*/  IMAD.MOV.U32 R21, RZ, RZ, R3 ;  /* 0x000000ffff157224 */ /* 0x000fce00078e0003 */
[----:B-----5:R-:W-:Y:S05]  /*02f0*/  CALL.REL.NOINC `($u3_kernel$__internal_trig_reduction_slowpathd) ;  /* 0x0000001c00687944 */ /* 0x020fea0003c00000 */
[----:B------:R-:W-:-:S07]  /*0300*/  IMAD.MOV.U32 R0, RZ, RZ, R22 ;  /* 0x000000ffff007224 */ /* 0x000fce00078e0016 */
.L_x_1:
[----:B------:R-:W-:-:S07]  /*0310*/  VIADD R0, R0, 0x1 ;  /* 0x0000000100007836 */ /* 0x000fce0000000000 */
.L_x_0:
[----:B------:R-:W0:Y:S01]  /*0320*/  LDCU.64 UR4, c[0x4][0x8] ;  /* 0x01000100ff0477ac */ /* 0x000e220008000a00 */
[----:B------:R-:W-:-:S05]  /*0330*/  IMAD.SHL.U32 R4, R0, 0x40, RZ ;  /* 0x0000004000047824 */ /* 0x000fca00078e00ff */
[----:B------:R-:W-:-:S04]  /*0340*/  LOP3.LUT R4, R4, 0x40, RZ, 0xc0, !PT ;  /* 0x0000004004047812 */ /* 0x000fc800078ec0ff */
[----:B0-----:R-:W-:-:S05]  /*0350*/  IADD3 R28, P0, PT, R4, UR4, RZ ;  /* 0x00000004041c7c10 */ /* 0x001fca000ff1e0ff */
[----:B------:R-:W-:-:S05]  /*0360*/  IMAD.X R29, RZ, RZ, UR5, P0 ;  /* 0x00000005ff1d7e24 */ /* 0x000fca00080e06ff */
[----:B------:R-:W2:Y:S04]  /*0370*/  LDG.E.128.CONSTANT R4, desc[UR6][R28.64] ;  /* 0x000000061c047981 */ /* 0x000ea8000c1e9d00 */
[----:B------:R-:W3:Y:S04]  /*0380*/  LDG.E.128.CONSTANT R8, desc[UR6][R28.64+0x10] ;  /* 0x000010061c087981 */ /* 0x000ee8000c1e9d00 */
[----:B------:R-:W4:Y:S01]  /*0390*/  LDG.E.128.CONSTANT R20, desc[UR6][R28.64+0x20] ;  /* 0x000020061c147981 */ /* 0x000f22000c1e9d00 */
[----:B------:R-:W-:Y:S01]  /*03a0*/  LOP3.LUT R26, R0, 0x1, RZ, 0xc0, !PT ;  /* 0x00000001001a7812 */ /* 0x000fe200078ec0ff */
[----:B------:R-:W-:Y:S01]  /*03b0*/  IMAD.MOV.U32 R30, RZ, RZ, 0x20fd8164 ;  /* 0x20fd8164ff1e7424 */ /* 0x000fe200078e00ff */
[----:B------:R-:W-:Y:S01]  /*03c0*/  DSETP.NEU.AND P1, PT, |R2|, +INF , PT ;  /* 0x7ff000000200742a */ /* 0x000fe20003f2d200 */
[----:B------:R-:W-:Y:S01]  /*03d0*/  IMAD.MOV.U32 R31, RZ, RZ, 0x3da8ff83 ;  /* 0x3da8ff83ff1f7424 */ /* 0x000fe200078e00ff */
[----:B------:R-:W-:Y:S01]  /*03e0*/  ISETP.NE.U32.AND P0, PT, R26, 0x1, PT ;  /* 0x000000011a00780c */ /* 0x000fe20003f05070 */
[----:B------:R-:W-:-:S03]  /*03f0*/  DMUL R26, R24, R24 ;  /* 0x00000018181a7228 */ /* 0x000fc60000000000 */
[----:B------:R-:W-:Y:S02]  /*0400*/  FSEL R30, R30, -8.06006814911005101289e+34, !P0 ;  /* 0xf9785eba1e1e7808 */ /* 0x000fe40004000000 */
[----:B------:R-:W-:-:S06]  /*0410*/  FSEL R31, -R31, 0.11223486810922622681, !P0 ;  /* 0x3de5db651f1f7808 */ /* 0x000fcc0004000100 */
[----:B--2---:R-:W-:-:S08]  /*0420*/  DFMA R4, R26, R30, R4 ;  /* 0x0000001e1a04722b */ /* 0x004fd00000000004 */
[----:B------:R-:W-:-:S08]  /*0430*/  DFMA R4, R26, R4, R6 ;  /* 0x000000041a04722b */ /* 0x000fd00000000006 */
[----:B---3--:R-:W-:-:S08]  /*0440*/  DFMA R4, R26, R4, R8 ;  /* 0x000000041a04722b */ /* 0x008fd00000000008 */
[----:B------:R-:W-:-:S08]  /*0450*/  DFMA R4, R26, R4, R10 ;  /* 0x000000041a04722b */ /* 0x000fd0000000000a */
[----:B----4-:R-:W-:-:S08]  /*0460*/  DFMA R4, R26, R4, R20 ;  /* 0x000000041a04722b */ /* 0x010fd00000000014 */
[----:B------:R-:W-:-:S08]  /*0470*/  DFMA R4, R26, R4, R22 ;  /* 0x000000041a04722b */ /* 0x000fd00000000016 */
[----:B------:R-:W-:Y:S02]  /*0480*/  DFMA R24, R4, R24, R24 ;  /* 0x000000180418722b */ /* 0x000fe40000000018 */
[----:B------:R-:W-:-:S10]  /*0490*/  DFMA R4, R26, R4, 1 ;  /* 0x3ff000001a04742b */ /* 0x000fd40000000004 */
[----:B------:R-:W-:Y:S02]  /*04a0*/  FSEL R8, R4, R24, !P0 ;  /* 0x0000001804087208 */ /* 0x000fe40004000000 */
[----:B------:R-:W-:Y:S01]  /*04b0*/  FSEL R9, R5, R25, !P0 ;  /* 0x0000001905097208 */ /* 0x000fe20004000000 */
[----:B------:R-:W-:Y:S01]  /*04c0*/  @!P1 DMUL R4, RZ, R2 ;  /* 0x00000002ff049228 */ /* 0x000fe20000000000 */
[----:B------:R-:W-:Y:S01]  /*04d0*/  LOP3.LUT P0, RZ, R0, 0x2, RZ, 0xc0, !PT ;  /* 0x0000000200ff7812 */ /* 0x000fe2000780c0ff */
[----:B------:R-:W-:-:S03]  /*04e0*/  @!P1 IMAD.MOV.U32 R0, RZ, RZ, RZ ;  /* 0x000000ffff009224 */ /* 0x000fc600078e00ff */
[----:B------:R-:W-:-:S10]  /*04f0*/  DADD R6, RZ, -R8 ;  /* 0x00000000ff067229 */ /* 0x000fd40000000808 */
[----:B------:R-:W-:Y:S02]  /*0500*/  FSEL R6, R8, R6, !P0 ;  /* 0x0000000608067208 */ /* 0x000fe40004000000 */
[----:B------:R-:W-:Y:S01]  /*0510*/  FSEL R7, R9, R7, !P0 ;  /* 0x0000000709077208 */ /* 0x000fe20004000000 */
[----:B------:R-:W-:Y:S06]  /*0520*/  @!P1 BRA `(.L_x_2) ;  /* 0x00000000005c9947 */ /* 0x000fec0003800000 */
        /* <DEDUP_REMOVED lines=20> */
[----:B------:R-:W-:Y:S02]  /*0670*/  IMAD.MOV.U32 R0, RZ, RZ, R22 ;  /* 0x000000ffff007224 */ /* 0x000fe400078e0016 */
[----:B------:R-:W-:Y:S02]  /*0680*/  IMAD.MOV.U32 R4, RZ, RZ, R24 ;  /* 0x000000ffff047224 */ /* 0x000fe400078e0018 */
[----:B------:R-:W-:-:S07]  /*0690*/  IMAD.MOV.U32 R5, RZ, RZ, R25 ;  /* 0x000000ffff057224 */ /* 0x000fce00078e0019 */
.L_x_2:
        /* <DEDUP_REMOVED lines=9> */
[----:B------:R-:W-:-:S02]  /*0730*/  IMAD.MOV.U32 R30, RZ, RZ, 0x20fd8164 ;  /* 0x20fd8164ff1e7424 */ /* 0x000fc400078e00ff */
        /* <DEDUP_REMOVED lines=9> */
[C---:B----4-:R-:W-:Y:S02]  /*07d0*/  DFMA R8, R2.reuse, R20, R8 ;  /* 0x000000140208722b */ /* 0x050fe40000000008 */
[----:B------:R-:W0:Y:S06]  /*07e0*/  LDC.64 R20, c[0x0][0x3a0] ;  /* 0x0000e800ff147b82 */ /* 0x000e2c0000000a00 */
[----:B------:R-:W-:-:S08]  /*07f0*/  DFMA R8, R2, R8, R10 ;  /* 0x000000080208722b */ /* 0x000fd0000000000a */
[----:B------:R-:W-:Y:S02]  /*0800*/  DFMA R4, R8, R4, R4 ;  /* 0x000000040804722b */ /* 0x000fe40000000004 */
[----:B------:R-:W-:Y:S02]  /*0810*/  DFMA R2, R2, R8, 1 ;  /* 0x3ff000000202742b */ /* 0x000fe40000000008 */
[----:B0-----:R-:W-:-:S08]  /*0820*/  DSETP.NEU.AND P1, PT, |R20|, +INF , PT ;  /* 0x7ff000001400742a */ /* 0x001fd00003f2d200 */
[----:B------:R-:W-:Y:S02]  /*0830*/  FSEL R8, R2, R4, !P0 ;  /* 0x0000000402087208 */ /* 0x000fe40004000000 */
[----:B------:R-:W-:Y:S02]  /*0840*/  FSEL R9, R3, R5, !P0 ;  /* 0x0000000503097208 */ /* 0x000fe40004000000 */
[----:B------:R-:W-:-:S04]  /*0850*/  LOP3.LUT P0, RZ, R0, 0x2, RZ, 0xc0, !PT ;  /* 0x0000000200ff7812 */ /* 0x000fc8000780c0ff */
[----:B------:R-:W-:Y:S02]  /*0860*/  DADD R4, RZ, -R8 ;  /* 0x00000000ff047229 */ /* 0x000fe40000000808 */
[----:B------:R-:W-:Y:S01]  /*0870*/  @!P1 DMUL R2, RZ, R20 ;  /* 0x00000014ff029228 */ /* 0x000fe20000000000 */
[----:B------:R-:W-:-:S07]  /*0880*/  @!P1 IMAD.MOV.U32 R0, RZ, RZ, 0x1 ;  /* 0x00000001ff009424 */ /* 0x000fce00078e00ff */
        /* <DEDUP_REMOVED lines=19> */
[----:B------:R-:W0:Y:S01]  /*09c0*/  LDC R24, c[0x0][0x3a0] ;  /* 0x0000e800ff187b82 */ /* 0x000e220000000800 */
[----:B------:R-:W-:-:S07]  /*09d0*/  MOV R0, 0xa00 ;  /* 0x00000a0000007802 */ /* 0x000fce0000000f00 */
[----:B------:R-:W1:Y:S02]  /*09e0*/  LDC R21, c[0x0][0x3a4] ;  /* 0x0000e900ff157b82 */ /* 0x000e640000000800 */
[----:B01---5:R-:W-:Y:S05]  /*09f0*/  CALL.REL.NOINC `($u3_kernel$__internal_trig_reduction_slowpathd) ;  /* 0x0000001400a87944 */ /* 0x023fea0003c00000 */
[----:B------:R-:W-:Y:S02]  /*0a00*/  IMAD.MOV.U32 R0, RZ, RZ, R22 ;  /* 0x000000ffff007224 */ /* 0x000fe400078e0016 */
[----:B------:R-:W-:Y:S02]  /*0a10*/  IMAD.MOV.U32 R2, RZ, RZ, R24 ;  /* 0x000000ffff027224 */ /* 0x000fe400078e0018 */
[----:B------:R-:W-:-:S07]  /*0a20*/  IMAD.MOV.U32 R3, RZ, RZ, R25 ;  /* 0x000000ffff037224 */ /* 0x000fce00078e0019 */
.L_x_4:
[----:B------:R-:W-:-:S07]  /*0a30*/  VIADD R0, R0, 0x1 ;  /* 0x0000000100007836 */ /* 0x000fce0000000000 */
.L_x_3:
        /* <DEDUP_REMOVED lines=19> */
[C---:B----4-:R-:W-:Y:S01]  /*0b70*/  DFMA R24, R4.reuse, R24, R20 ;  /* 0x000000180418722b */ /* 0x050fe20000000014 */
[----:B------:R-:W0:Y:S07]  /*0b80*/  LDC.64 R20, c[0x0][0x3a0] ;  /* 0x0000e800ff147b82 */ /* 0x000e2e0000000a00 */
        /* <DEDUP_REMOVED lines=9> */
[----:B------:R-:W-:-:S07]  /*0c20*/  @!P1 IMAD.MOV.U32 R0, RZ, RZ, RZ ;  /* 0x000000ffff009224 */ /* 0x000fce00078e00ff */
        /* <DEDUP_REMOVED lines=26> */
.L_x_5:
        /* <DEDUP_REMOVED lines=57> */
.L_x_7:
[----:B------:R-:W-:-:S07]  /*1160*/  VIADD R0, R0, 0x1 ;  /* 0x0000000100007836 */ /* 0x000fce0000000000 */
.L_x_6:
        /* <DEDUP_REMOVED lines=57> */
.L_x_8:
[----:B------:R-:W0:Y:S01]  /*1500*/  LDCU.64 UR4, c[0x4][0x8] ;  /* 0x01000100ff0477ac */ /* 0x000e220008000a00 */
[----:B------:R-:W-:-:S05]  /*1510*/  IMAD.SHL.U32 R20, R0, 0x40, RZ ;  /* 0x0000004000147824 */ /* 0x000fca00078e00ff */
[----:B------:R-:W-:-:S04]  /*1520*/  LOP3.LUT R20, R20, 0x40, RZ, 0xc0, !PT ;  /* 0x0000004014147812 */ /* 0x000fc800078ec0ff */
[----:B0-----:R-:W-:-:S05]  /*1530*/  IADD3 R38, P0, PT, R20, UR4, RZ ;  /* 0x0000000414267c10 */ /* 0x001fca000ff1e0ff */
[----:B------:R-:W-:Y:S01]  /*1540*/  IMAD.X R39, RZ, RZ, UR5, P0 ;  /* 0x00000005ff277e24 */ /* 0x000fe200080e06ff */
[----:B------:R-:W-:Y:S01]  /*1550*/  LOP3.LUT R36, R0, 0x1, RZ, 0xc0, !PT ;  /* 0x0000000100247812 */ /* 0x000fe200078ec0ff */
[----:B------:R-:W-:Y:S01]  /*1560*/  IMAD.MOV.U32 R40, RZ, RZ, 0x20fd8164 ;  /* 0x20fd8164ff287424 */ /* 0x000fe200078e00ff */
[----:B------:R-:W0:Y:S02]  /*1570*/  LDCU.64 UR4, c[0x0][0x398] ;  /* 0x00007300ff0477ac */ /* 0x000e240008000a00 */
[----:B------:R-:W2:Y:S04]  /*1580*/  LDG.E.128.CONSTANT R20, desc[UR6][R38.64] ;  /* 0x0000000626147981 */ /* 0x000ea8000c1e9d00 */
[----:B------:R-:W3:Y:S04]  /*1590*/  LDG.E.128.CONSTANT R24, desc[UR6][R38.64+0x10] ;  /* 0x0000100626187981 */ /* 0x000ee8000c1e9d00 */
[----:B------:R-:W4:Y:S01]  /*15a0*/  LDG.E.128.CONSTANT R28, desc[UR6][R38.64+0x20] ;  /* 0x00002006261c7981 */ /* 0x000f22000c1e9d00 */
[----:B------:R-:W-:Y:S01]  /*15b0*/  IMAD.MOV.U32 R41, RZ, RZ, 0x3da8ff83 ;  /* 0x3da8ff83ff297424 */ /* 0x000fe200078e00ff */
[----:B------:R-:W-:Y:S01]  /*15c0*/  ISETP.NE.U32.AND P0, PT, R36, 0x1, PT ;  /* 0x000000012400780c */ /* 0x000fe20003f05070 */
[----:B------:R-:W-:-:S03]  /*15d0*/  DMUL R36, R34, R34 ;  /* 0x0000002222247228 */ /* 0x000fc60000000000 */
[----:B------:R-:W-:Y:S02]  /*15e0*/  FSEL R40, R40, -8.06006814911005101289e+34, !P0 ;  /* 0xf9785eba28287808 */ /* 0x000fe40004000000 */
[----:B------:R-:W-:-:S06]  /*15f0*/  FSEL R41, -R41, 0.11223486810922622681, !P0 ;  /* 0x3de5db6529297808 */ /* 0x000fcc0004000100 */
[----:B--2---:R-:W-:-:S08]  /*1600*/  DFMA R20, R36, R40, R20 ;  /* 0x000000282414722b */ /* 0x004fd00000000014 */
[C---:B------:R-:W-:Y:S01]  /*1610*/  DFMA R20, R36.reuse, R20, R22 ;  /* 0x000000142414722b */ /* 0x040fe20000000016 */
[----:B------:R-:W0:Y:S07]  /*1620*/  LDC.64 R22, c[0x0][0x3a0] ;  /* 0x0000e800ff167b82 */ /* 0x000e2e0000000a00 */
[----:B---3--:R-:W-:-:S08]  /*1630*/  DFMA R20, R36, R20, R24 ;  /* 0x000000142414722b */ /* 0x008fd00000000018 */
[----:B------:R-:W-:-:S08]  /*1640*/  DFMA R20, R36, R20, R26 ;  /* 0x000000142414722b */ /* 0x000fd0000000001a */
[----:B----4-:R-:W-:-:S08]  /*1650*/  DFMA R20, R36, R20, R28 ;  /* 0x000000142414722b */ /* 0x010fd0000000001c */
[----:B------:R-:W-:-:S08]  /*1660*/  DFMA R20, R36, R20, R30 ;  /* 0x000000142414722b */ /* 0x000fd0000000001e */
[----:B------:R-:W-:Y:S02]  /*1670*/  DFMA R34, R20, R34, R34 ;  /* 0x000000221422722b */ /* 0x000fe40000000022 */
[----:B------:R-:W-:Y:S02]  /*1680*/  DFMA R36, R36, R20, 1 ;  /* 0x3ff000002424742b */ /* 0x000fe40000000014 */
[----:B0-----:R-:W-:-:S08]  /*1690*/  DADD R20, R22, UR4 ;  /* 0x0000000416147e29 */ /* 0x001fd00008000000 */
[----:B------:R-:W-:Y:S01]  /*16a0*/  FSEL R24, R36, R34, !P0 ;  /* 0x0000002224187208 */ /* 0x000fe20004000000 */
[----:B------:R-:W-:Y:S01]  /*16b0*/  DSETP.NEU.AND P2, PT, |R20|, +INF , PT ;  /* 0x7ff000001400742a */ /* 0x000fe20003f4d200 */
[----:B------:R-:W-:Y:S02]  /*16c0*/  FSEL R25, R37, R35, !P0 ;  /* 0x0000002325197208 */ /* 0x000fe40004000000 */
[----:B------:R-:W-:-:S04]  /*16d0*/  LOP3.LUT P0, RZ, R0, 0x2, RZ, 0xc0, !PT ;  /* 0x0000000200ff7812 */ /* 0x000fc8000780c0ff */
[----:B------:R-:W-:-:S07]  /*16e0*/  DADD R22, RZ, -R24 ;  /* 0x00000000ff167229 */ /* 0x000fce0000000818 */
[----:B------:R-:W-:Y:S01]  /*16f0*/  @!P2 DMUL R36, RZ, R20 ;  /* 0x00000014ff24a228 */ /* 0x000fe20000000000 */
[----:B------:R-:W-:Y:S02]  /*1700*/  @!P2 IMAD.MOV.U32 R0, RZ, RZ, 0x1 ;  /* 0x00000001ff00a424 */ /* 0x000fe400078e00ff */
        /* <DEDUP_REMOVED lines=20> */
[----:B------:R-:W-:-:S07]  /*1850*/  MOV R0, 0x1870 ;  /* 0x0000187000007802 */ /* 0x000fce0000000f00 */
[----:B-----5:R-:W-:Y:S05]  /*1860*/  CALL.REL.NOINC `($u3_kernel$__internal_trig_reduction_slowpathd) ;  /* 0x00000008000c7944 */ /* 0x020fea0003c00000 */
[----:B------:R-:W-:Y:S02]  /*1870*/  IMAD.MOV.U32 R0, RZ, RZ, R22 ;  /* 0x000000ffff007224 */ /* 0x000fe400078e0016 */
[----:B------:R-:W-:Y:S02]  /*1880*/  IMAD.MOV.U32 R36, RZ, RZ, R24 ;  /* 0x000000ffff247224 */ /* 0x000fe400078e0018 */
[----:B------:R-:W-:-:S07]  /*1890*/  IMAD.MOV.U32 R37, RZ, RZ, R25 ;  /* 0x000000ffff257224 */ /* 0x000fce00078e0019 */
.L_x_10:
[----:B------:R-:W-:-:S07]  /*18a0*/  VIADD R0, R0, 0x1 ;  /* 0x0000000100007836 */ /* 0x000fce0000000000 */
.L_x_9:
        /* <DEDUP_REMOVED lines=11> */
[----:B------:R-:W-:Y:S01]  /*1960*/  ISETP.NE.U32.AND P0, PT, R38, 0x1, PT ;  /* 0x000000012600780c */ /* 0x000fe20003f05070 */
[----:B------:R-:W-:-:S03]  /*1970*/  IMAD.MOV.U32 R38, RZ, RZ, 0x3da8ff83 ;  /* 0x3da8ff83ff267424 */ /* 0x000fc600078e00ff */
[----:B------:R-:W-:Y:S02]  /*1980*/  FSEL R42, R42, -8.06006814911005101289e+34, !P0 ;  /* 0xf9785eba2a2a7808 */ /* 0x000fe40004000000 */
[----:B------:R-:W-:Y:S01]  /*1990*/  FSEL R43, -R38, 0.11223486810922622681, !P0 ;  /* 0x3de5db65262b7808 */ /* 0x000fe20004000100 */
[----:B------:R-:W-:-:S08]  /*19a0*/  DMUL R38, R36, R36 ;  /* 0x0000002424267228 */ /* 0x000fd00000000000 */
[----:B--2---:R-:W-:-:S08]  /*19b0*/  DFMA R20, R38, R42, R20 ;  /* 0x0000002a2614722b */ /* 0x004fd00000000014 */
[----:B------:R-:W-:-:S08]  /*19c0*/  DFMA R20, R38, R20, R22 ;  /* 0x000000142614722b */ /* 0x000fd00000000016 */
[----:B---3--:R-:W-:-:S08]  /*19d0*/  DFMA R20, R38, R20, R24 ;  /* 0x000000142614722b */ /* 0x008fd00000000018 */
[C---:B------:R-:W-:Y:S01]  /*19e0*/  DFMA R20, R38.reuse, R20, R26 ;  /* 0x000000142614722b */ /* 0x040fe2000000001a */
[----:B------:R-:W0:Y:S07]  /*19f0*/  LDC.64 R26, c[0x0][0x3a0] ;  /* 0x0000e800ff1a7b82 */ /* 0x000e2e0000000a00 */
[----:B----4-:R-:W-:-:S08]  /*1a00*/  DFMA R20, R38, R20, R28 ;  /* 0x000000142614722b */ /* 0x010fd0000000001c */
[----:B------:R-:W-:-:S08]  /*1a10*/  DFMA R20, R38, R20, R30 ;  /* 0x000000142614722b */ /* 0x000fd0000000001e */
[----:B------:R-:W-:Y:S02]  /*1a20*/  DFMA R36, R20, R36, R36 ;  /* 0x000000241424722b */ /* 0x000fe40000000024 */
[----:B------:R-:W-:-:S10]  /*1a30*/  DFMA R20, R38, R20, 1 ;  /* 0x3ff000002614742b */ /* 0x000fd40000000014 */
[----:B------:R-:W-:Y:S02]  /*1a40*/  FSEL R24, R20, R36, !P0 ;  /* 0x0000002414187208 */ /* 0x000fe40004000000 */
[----:B------:R-:W-:Y:S01]  /*1a50*/  FSEL R25, R21, R37, !P0 ;  /* 0x0000002515197208 */ /* 0x000fe20004000000 */
[----:B0-----:R-:W-:Y:S01]  /*1a60*/  DADD R20, R26, UR4 ;  /* 0x000000041a147e29 */ /* 0x001fe20008000000 */
[----:B------:R-:W-:Y:S01]  /*1a70*/  LOP3.LUT P0, RZ, R0, 0x2, RZ, 0xc0, !PT ;  /* 0x0000000200ff7812 */ /* 0x000fe2000780c0ff */
[----:B------:R-:W-:-:S03]  /*1a80*/  @!P2 IMAD.MOV.U32 R0, RZ, RZ, RZ ;  /* 0x000000ffff00a224 */ /* 0x000fc600078e00ff */
[----:B------:R-:W-:-:S03]  /*1a90*/  DADD R22, RZ, -R24 ;  /* 0x00000000ff167229 */ /* 0x000fc60000000818 */
[----:B------:R-:W-:-:S07]  /*1aa0*/  @!P2 DMUL R38, RZ, R20 ;  /* 0x00000014ff26a228 */ /* 0x000fce0000000000 */
        /* <DEDUP_REMOVED lines=25> */
.L_x_11:
        /* <DEDUP_REMOVED lines=10> */
[----:B------:R-:W0:Y:S02]  /*1ce0*/  S2UR UR4, SR_CTAID.X ;  /* 0x00000000000479c3 */ /* 0x000e240000002500 */
[----:B------:R-:W-:Y:S01]  /*1cf0*/  ISETP.NE.U32.AND P0, PT, R40, 0x1, PT ;  /* 0x000000012800780c */ /* 0x000fe20003f05070 */
[----:B------:R-:W-:-:S03]  /*1d00*/  IMAD.MOV.U32 R40, RZ, RZ, 0x3da8ff83 ;  /* 0x3da8ff83ff287424 */ /* 0x000fc600078e00ff */
[----:B------:R-:W-:Y:S02]  /*1d10*/  FSEL R42, R42, -8.06006814911005101289e+34, !P0 ;  /* 0xf9785eba2a2a7808 */ /* 0x000fe40004000000 */
[----:B------:R-:W-:Y:S01]  /*1d20*/  FSEL R43, -R40, 0.11223486810922622681, !P0 ;  /* 0x3de5db65282b7808 */ /* 0x000fe20004000100 */
[----:B------:R-:W-:-:S08]  /*1d30*/  DMUL R40, R38, R38 ;  /* 0x0000002626287228 */ /* 0x000fd00000000000 */
[----:B--2---:R-:W-:-:S08]  /*1d40*/  DFMA R20, R40, R42, R20 ;  /* 0x0000002a2814722b */ /* 0x004fd00000000014 */
[----:B------:R-:W-:-:S08]  /*1d50*/  DFMA R20, R40, R20, R22 ;  /* 0x000000142814722b */ /* 0x000fd00000000016 */
[----:B---3--:R-:W-:Y:S02]  /*1d60*/  DFMA R20, R40, R20, R24 ;  /* 0x000000142814722b */ /* 0x008fe40000000018 */
[----:B------:R-:W-:-:S06]  /*1d70*/  DMUL R24, RZ, R2 ;  /* 0x00000002ff187228 */ /* 0x000fcc0000000000 */
[----:B------:R-:W-:Y:S02]  /*1d80*/  DFMA R20, R40, R20, R26 ;  /* 0x000000142814722b */ /* 0x000fe4000000001a */
[C---:B------:R-:W-:Y:S02]  /*1d90*/  DMUL R26, R8.reuse, R2 ;  /* 0x00000002081a7228 */ /* 0x040fe40000000000 */
[----:B------:R-:W-:Y:S02]  /*1da0*/  DFMA R2, R8, R10, -R24 ;  /* 0x0000000a0802722b */ /* 0x000fe40000000818 */
[----:B-----5:R-:W-:Y:S02]  /*1db0*/  DMUL R24, R14, R6 ;  /* 0x000000060e187228 */ /* 0x020fe40000000000 */
[----:B----4-:R-:W-:Y:S02]  /*1dc0*/  DFMA R20, R40, R20, R28 ;  /* 0x000000142814722b */ /* 0x010fe4000000001c */
[----:B------:R-:W-:-:S02]  /*1dd0*/  DMUL R28, RZ, R34 ;  /* 0x00000022ff1c7228 */ /* 0x000fc40000000000 */
[----:B------:R-:W-:Y:S02]  /*1de0*/  DMUL R34, R8, R34 ;  /* 0x0000002208227228 */ /* 0x000fe40000000000 */
[----:B------:R-:W-:Y:S02]  /*1df0*/  DFMA R24, RZ, R12, R24 ;  /* 0x0000000cff18722b */ /* 0x000fe40000000018 */
[----:B------:R-:W-:Y:S02]  /*1e00*/  DFMA R20, R40, R20, R30 ;  /* 0x000000142814722b */ /* 0x000fe4000000001e */
[----:B------:R-:W-:-:S06]  /*1e10*/  DFMA R8, R8, R4, -R28 ;  /* 0x000000040808722b */ /* 0x000fcc000000081c */
[----:B------:R-:W-:Y:S02]  /*1e20*/  DFMA R38, R20, R38, R38 ;  /* 0x000000261426722b */ /* 0x000fe40000000026 */
[----:B------:R-:W-:-:S10]  /*1e30*/  DFMA R20, R40, R20, 1 ;  /* 0x3ff000002814742b */ /* 0x000fd40000000014 */
[----:B------:R-:W-:Y:S02]  /*1e40*/  FSEL R22, R20, R38, !P0 ;  /* 0x0000002614167208 */ /* 0x000fe40004000000 */
[----:B------:R-:W-:Y:S02]  /*1e50*/  FSEL R23, R21, R39, !P0 ;  /* 0x0000002715177208 */ /* 0x000fe40004000000 */
[----:B------:R-:W-:Y:S02]  /*1e60*/  LOP3.LUT P0, RZ, R0, 0x2, RZ, 0xc0, !PT ;  /* 0x0000000200ff7812 */ /* 0x000fe4000780c0ff */
[----:B------:R-:W0:Y:S02]  /*1e70*/  S2R R0, SR_TID.X ;  /* 0x0000000000007919 */ /* 0x000e240000002100 */
[----:B------:R-:W-:-:S10]  /*1e80*/  DADD R20, RZ, -R22 ;  /* 0x00000000ff147229 */ /* 0x000fd40000000816 */
[----:B------:R-:W-:Y:S02]  /*1e90*/  FSEL R22, R22, R20, !P0 ;  /* 0x0000001416167208 */ /* 0x000fe40004000000 */
[----:B------:R-:W-:Y:S01]  /*1ea0*/  FSEL R23, R23, R21, !P0 ;  /* 0x0000001517177208 */ /* 0x000fe20004000000 */
[----:B------:R-:W-:Y:S02]  /*1eb0*/  DFMA R20, RZ, R10, R26 ;  /* 0x0000000aff14722b */ /* 0x000fe4000000001a */
[----:B------:R-:W-:Y:S02]  /*1ec0*/  DFMA R26, RZ, R4, R34 ;  /* 0x00000004ff1a722b */ /* 0x000fe40000000022 */
[----:B------:R-:W-:Y:S02]  /*1ed0*/  DMUL R10, RZ, R14 ;  /* 0x0000000eff0a7228 */ /* 0x000fe40000000000 */
[-C--:B------:R-:W-:Y:S02]  /*1ee0*/  DMUL R4, R6, R22.reuse ;  /* 0x0000001606047228 */ /* 0x080fe40000000000 */
[----:B------:R-:W-:Y:S01]  /*1ef0*/  DMUL R28, RZ, R22 ;  /* 0x00000016ff1c7228 */ /* 0x000fe20000000000 */
[----:B------:R-:W0:Y:S01]  /*1f00*/  LDC R23, c[0x0][0x360] ;  /* 0x0000d800ff177b82 */ /* 0x000e220000000800 */
[----:B------:R-:W-:-:S02]  /*1f10*/  DMUL R34, R14, R26 ;  /* 0x0000001a0e227228 */ /* 0x000fc40000000000 */
[----:B------:R-:W-:Y:S02]  /*1f20*/  DFMA R10, R12, R6, -R10 ;  /* 0x000000060c0a722b */ /* 0x000fe4000000080a */
[-C--:B------:R-:W-:Y:S02]  /*1f30*/  DFMA R38, RZ, R36.reuse, R4 ;  /* 0x00000024ff26722b */ /* 0x080fe40000000004 */
[----:B------:R-:W-:Y:S01]  /*1f40*/  DFMA R6, R6, R36, -R28 ;  /* 0x000000240606722b */ /* 0x000fe2000000081c */
[----:B------:R-:W1:Y:S01]  /*1f50*/  LDC.64 R4, c[0x0][0x380] ;  /* 0x0000e000ff047b82 */ /* 0x000e620000000a00 */
[----:B------:R-:W-:Y:S02]  /*1f60*/  DMUL R36, R12, R26 ;  /* 0x0000001a0c247228 */ /* 0x000fe40000000000 */
[-C--:B------:R-:W-:Y:S02]  /*1f70*/  DMUL R28, R18, R20.reuse ;  /* 0x00000014121c7228 */ /* 0x080fe40000000000 */
[----:B------:R-:W-:-:S02]  /*1f80*/  DMUL R30, R16, R20 ;  /* 0x00000014101e7228 */ /* 0x000fc40000000000 */
[-C--:B------:R-:W-:Y:S02]  /*1f90*/  DMUL R20, R18, R38.reuse ;  /* 0x0000002612147228 */ /* 0x080fe40000000000 */
[----:B------:R-:W-:Y:S02]  /*1fa0*/  DMUL R26, R16, R38 ;  /* 0x00000026101a7228 */ /* 0x000fe40000000000 */
[-C--:B------:R-:W-:Y:S02]  /*1fb0*/  DFMA R12, R12, R8.reuse, -R34 ;  /* 0x000000080c0c722b */ /* 0x080fe40000000822 */
[----:B------:R-:W-:Y:S02]  /*1fc0*/  DFMA R14, R14, R8, R36 ;  /* 0x000000080e0e722b */ /* 0x000fe40000000024 */
[-C--:B------:R-:W-:Y:S01]  /*1fd0*/  DFMA R8, R16, R2.reuse, -R28 ;  /* 0x000000021008722b */ /* 0x080fe2000000081c */
[----:B0-----:R-:W-:Y:S01]  /*1fe0*/  IMAD R23, R23, UR4, R0 ;  /* 0x0000000417177c24 */ /* 0x001fe2000f8e0200 */
[----:B------:R-:W-:-:S02]  /*1ff0*/  DFMA R30, R18, R2, R30 ;  /* 0x00000002121e722b */ /* 0x000fc4000000001e */
[-C--:B------:R-:W-:Y:S02]  /*2000*/  DFMA R20, R16, R6.reuse, -R20 ;  /* 0x000000061014722b */ /* 0x080fe40000000814 */
[----:B------:R-:W-:Y:S02]  /*2010*/  DFMA R26, R18, R6, R26 ;  /* 0x00000006121a722b */ /* 0x000fe4000000001a */
[----:B------:R-:W-:Y:S01]  /*2020*/  DADD R8, R10, -R8 ;  /* 0x000000000a087229 */ /* 0x000fe20000000808 */
[----:B-1----:R-:W-:Y:S01]  /*2030*/  IMAD.WIDE R4, R23, 0x10, R4 ;  /* 0x0000001017047825 */ /* 0x002fe200078e0204 */
[----:B------:R-:W-:Y:S02]  /*2040*/  DADD R10, R24, -R30 ;  /* 0x00000000180a7229 */ /* 0x000fe4000000081e */
[----:B------:R-:W-:Y:S02]  /*2050*/  DADD R12, R12, R20 ;  /* 0x000000000c0c7229 */ /* 0x000fe40000000014 */
[----:B------:R-:W-:-:S03]  /*2060*/  DADD R14, R14, R26 ;  /* 0x000000000e0e7229 */ /* 0x000fc6000000001a */
[----:B------:R-:W-:Y:S04]  /*2070*/  STG.E.128 desc[UR6][R4.64], R8 ;  /* 0x0000000804007986 */ /* 0x000fe8000c101d06 */
[----:B------:R-:W-:Y:S01]  /*2080*/  STG.E.128 desc[UR6][R32.64], R12 ;  /* 0x0000000c20007986 */ /* 0x000fe2000c101d06 */
[----:B------:R-:W-:Y:S05]  /*2090*/  EXIT ;  /* 0x000000000000794d */ /* 0x000fea0003800000 */
        .type           $u3_kernel$__internal_trig_reduction_slowpathd,@function
        .size           $u3_kernel$__internal_trig_reduction_slowpathd,(.L_x_17 - $u3_kernel$__internal_trig_reduction_slowpathd)
$u3_kernel$__internal_trig_reduction_slowpathd:
[----:B------:R-:W-:Y:S01]  /*20a0*/  SHF.R.U32.HI R20, RZ, 0x14, R21 ;  /* 0x00000014ff147819 */ /* 0x000fe20000011615 */
[----:B------:R-:W-:-:S03]  /*20b0*/  IMAD.MOV.U32 R22, RZ, RZ, RZ ;  /* 0x000000ffff167224 */ /* 0x000fc600078e00ff */
[----:B------:R-:W-:-:S04]  /*20c0*/  LOP3.LUT R23, R20, 0x7ff, RZ, 0xc0, !PT ;  /* 0x000007ff14177812 */ /* 0x000fc800078ec0ff */
[----:B------:R-:W-:-:S13]  /*20d0*/  ISETP.NE.AND P0, PT, R23, 0x7ff, PT ;  /* 0x000007ff1700780c */ /* 0x000fda0003f05270 */
[----:B------:R-:W-:Y:S05]  /*20e0*/  @!P0 BRA `(.L_x_12) ;  /* 0x0000000800488947 */ /* 0x000fea0003800000 */
[----:B------:R-:W-:Y:S01]  /*20f0*/  VIADD R22, R23, 0xfffffc00 ;  /* 0xfffffc0017167836 */ /* 0x000fe20000000000 */
[----:B------:R-:W-:-:S04]  /*2100*/  CS2R R28, SRZ ;  /* 0x00000000001c7805 */ /* 0x000fc8000001ff00 */
[----:B------:R-:W-:Y:S02]  /*2110*/  SHF.R.U32.HI R23, RZ, 0x6, R22 ;  /* 0x00000006ff177819 */ /* 0x000fe40000011616 */
[----:B------:R-:W-:Y:S02]  /*2120*/  ISETP.GE.U32.AND P0, PT, R22, 0x80, PT ;  /* 0x000000801600780c */ /* 0x000fe40003f06070 */
[C---:B------:R-:W-:Y:S02]  /*2130*/  IADD3 R22, PT, PT, -R23.reuse, 0x13, RZ ;  /* 0x0000001317167810 */ /* 0x040fe40007ffe1ff */
[----:B------:R-:W-:Y:S02]  /*2140*/  IADD3 R25, PT, PT, -R23, 0xf, RZ ;  /* 0x0000000f17197810 */ /* 0x000fe40007ffe1ff */
[----:B------:R-:W-:-:S04]  /*2150*/  SEL R22, R22, 0x12, P0 ;  /* 0x0000001216167807 */ /* 0x000fc80000000000 */
[----:B------:R-:W-:-:S13]  /*2160*/  ISETP.GE.AND P0, PT, R25, R22, PT ;  /* 0x000000161900720c */ /* 0x000fda0003f06270 */
[----:B------:R-:W-:Y:S05]  /*2170*/  @P0 BRA `(.L_x_13) ;  /* 0x00000000009c0947 */ /* 0x000fea0003800000 */
[----:B------:R-:W-:Y:S01]  /*2180*/  IADD3 R23, PT, PT, RZ, -R23, -R22 ;  /* 0x80000017ff177210 */ /* 0x000fe20007ffe816 */
[----:B------:R-:W-:Y:S01]  /*2190*/  IMAD.MOV.U32 R26, RZ, RZ, RZ ;  /* 0x000000ffff1a7224 */ /* 0x000fe200078e00ff */
[C---:B------:R-:W-:Y:S01]  /*21a0*/  SHF.L.U64.HI R22, R24.reuse, 0xb, R21 ;  /* 0x0000000b18167819 */ /* 0x040fe20000010215 */
[----:B------:R-:W-:Y:S01]  /*21b0*/  IMAD.SHL.U32 R24, R24, 0x800, RZ ;  /* 0x0000080018187824 */ /* 0x000fe200078e00ff */
[----:B------:R-:W-:Y:S01]  /*21c0*/  CS2R R28, SRZ ;  /* 0x00000000001c7805 */ /* 0x000fe2000001ff00 */
[----:B------:R-:W0:Y:S01]  /*21d0*/  LDCU.64 UR4, c[0x0][0x358] ;  /* 0x00006b00ff0477ac */ /* 0x000e220008000a00 */
[----:B------:R-:W-:-:S07]  /*21e0*/  LOP3.LUT R22, R22, 0x80000000, RZ, 0xfc, !PT ;  /* 0x8000000016167812 */ /* 0x000fce00078efcff */
.L_x_14:
[----:B------:R-:W1:Y:S02]  /*21f0*/  LDC.64 R30, c[0x4][RZ] ;  /* 0x01000000ff1e7b82 */ /* 0x000e640000000a00 */
[----:B-1----:R-:W-:-:S06]  /*2200*/  IMAD.WIDE R30, R25, 0x8, R30 ;  /* 0x00000008191e7825 */ /* 0x002fcc00078e021e */
[----:B0-----:R-:W2:Y:S01]  /*2210*/  LDG.E.64.CONSTANT R30, desc[UR4][R30.64] ;  /* 0x000000041e1e7981 */ /* 0x001ea2000c1e9b00 */
[----:B------:R-:W-:Y:S02]  /*2220*/  VIADD R23, R23, 0x1 ;  /* 0x0000000117177836 */ /* 0x000fe40000000000 */
[----:B------:R-:W-:Y:S02]  /*2230*/  VIADD R25, R25, 0x1 ;  /* 0x0000000119197836 */ /* 0x000fe40000000000 */
[----:B--2---:R-:W-:-:S04]  /*2240*/  IMAD.WIDE.U32 R28, P3, R30, R24, R28 ;  /* 0x000000181e1c7225 */ /* 0x004fc8000786001c */
[----:B------:R-:W-:Y:S02]  /*2250*/  IMAD R27, R30, R22, RZ ;  /* 0x000000161e1b7224 */ /* 0x000fe400078e02ff */
[CC--:B------:R-:W-:Y:S02]  /*2260*/  IMAD R38, R31.reuse, R24.reuse, RZ ;  /* 0x000000181f267224 */ /* 0x0c0fe400078e02ff */
[----:B------:R-:W-:Y:S01]  /*2270*/  IMAD.HI.U32 R39, R31, R24, RZ ;  /* 0x000000181f277227 */ /* 0x000fe200078e00ff */
[----:B------:R-:W-:-:S03]  /*2280*/  IADD3 R29, P0, PT, R27, R29, RZ ;  /* 0x0000001d1b1d7210 */ /* 0x000fc60007f1e0ff */
[----:B------:R-:W-:Y:S01]  /*2290*/  IMAD R27, R26, 0x8, R1 ;  /* 0x000000081a1b7824 */ /* 0x000fe200078e0201 */
[----:B------:R-:W-:Y:S01]  /*22a0*/  IADD3 R29, P1, PT, R38, R29, RZ ;  /* 0x0000001d261d7210 */ /* 0x000fe20007f3e0ff */
[----:B------:R-:W-:-:S04]  /*22b0*/  IMAD.HI.U32 R38, R30, R22, RZ ;  /* 0x000000161e267227 */ /* 0x000fc800078e00ff */
[----:B------:R-:W-:Y:S01]  /*22c0*/  IMAD.X R30, RZ, RZ, R38, P3 ;  /* 0x000000ffff1e7224 */ /* 0x000fe200018e0626 */
[----:B------:R0:W-:Y:S01]  /*22d0*/  STL.64 [R27], R28 ;  /* 0x0000001c1b007387 */ /* 0x0001e20000100a00 */
[----:B------:R-:W-:-:S03]  /*22e0*/  IMAD.HI.U32 R38, R31, R22, RZ ;  /* 0x000000161f267227 */ /* 0x000fc600078e00ff */
[----:B------:R-:W-:Y:S01]  /*22f0*/  IADD3.X R30, P0, PT, R39, R30, RZ, P0, !PT ;  /* 0x0000001e271e7210 */ /* 0x000fe2000071e4ff */
[----:B------:R-:W-:Y:S02]  /*2300*/  IMAD R31, R31, R22, RZ ;  /* 0x000000161f1f7224 */ /* 0x000fe400078e02ff */
[----:B------:R-:W-:-:S03]  /*2310*/  VIADD R26, R26, 0x1 ;  /* 0x000000011a1a7836 */ /* 0x000fc60000000000 */
[----:B------:R-:W-:Y:S01]  /*2320*/  IADD3.X R31, P1, PT, R31, R30, RZ, P1, !PT ;  /* 0x0000001e1f1f7210 */ /* 0x000fe20000f3e4ff */
[----:B------:R-:W-:Y:S01]  /*2330*/  IMAD.X R30, RZ, RZ, R38, P0 ;  /* 0x000000ffff1e7224 */ /* 0x000fe200000e0626 */
[----:B------:R-:W-:-:S03]  /*2340*/  ISETP.NE.AND P0, PT, R23, -0xf, PT ;  /* 0xfffffff11700780c */ /* 0x000fc60003f05270 */
[----:B------:R-:W-:Y:S02]  /*2350*/  IMAD.X R30, RZ, RZ, R30, P1 ;  /* 0x000000ffff1e7224 */ /* 0x000fe400008e061e */
[----:B0-----:R-:W-:Y:S02]  /*2360*/  IMAD.MOV.U32 R28, RZ, RZ, R31 ;  /* 0x000000ffff1c7224 */ /* 0x001fe400078e001f */
[----:B------:R-:W-:-:S06]  /*2370*/  IMAD.MOV.U32 R29, RZ, RZ, R30 ;  /* 0x000000ffff1d7224 */ /* 0x000fcc00078e001e */
[----:B------:R-:W-:Y:S05]  /*2380*/  @P0 BRA `(.L_x_14) ;  /* 0xfffffffc00980947 */ /* 0x000fea000383ffff */
[----:B------:R-:W-:-:S05]  /*2390*/  LOP3.LUT R22, R20, 0x7ff, RZ, 0xc0, !PT ;  /* 0x000007ff14167812 */ /* 0x000fca00078ec0ff */
[----:B------:R-:W-:-:S05]  /*23a0*/  VIADD R22, R22, 0xfffffc00 ;  /* 0xfffffc0016167836 */ /* 0x000fca0000000000 */
[----:B------:R-:W-:Y:S02]  /*23b0*/  SHF.R.U32.HI R23, RZ, 0x6, R22 ;  /* 0x00000006ff177819 */ /* 0x000fe40000011616 */
[----:B------:R-:W-:Y:S02]  /*23c0*/  ISETP.GE.U32.AND P0, PT, R22, 0x80, PT ;  /* 0x000000801600780c */ /* 0x000fe40003f06070 */
[----:B------:R-:W-:-:S04]  /*23d0*/  IADD3 R23, PT, PT, -R23, 0x13, RZ ;  /* 0x0000001317177810 */ /* 0x000fc80007ffe1ff */
[----:B------:R-:W-:-:S07]  /*23e0*/  SEL R25, R23, 0x12, P0 ;  /* 0x0000001217197807 */ /* 0x000fce0000000000 */
.L_x_13:
[C---:B------:R-:W-:Y:S02]  /*23f0*/  LOP3.LUT R22, R20.reuse, 0x7ff, RZ, 0xc0, !PT ;  /* 0x000007ff14167812 */ /* 0x040fe400078ec0ff */
[----:B------:R-:W-:-:S03]  /*2400*/  LOP3.LUT P0, R45, R20, 0x3f, RZ, 0xc0, !PT ;  /* 0x0000003f142d7812 */ /* 0x000fc6000780c0ff */
[----:B------:R-:W-:-:S05]  /*2410*/  VIADD R22, R22, 0xfffffc00 ;  /* 0xfffffc0016167836 */ /* 0x000fca0000000000 */
[----:B------:R-:W-:-:S05]  /*2420*/  SHF.R.U32.HI R22, RZ, 0x6, R22 ;  /* 0x00000006ff167819 */ /* 0x000fca0000011616 */
[----:B------:R-:W-:-:S04]  /*2430*/  IMAD.IADD R20, R22, 0x1, R25 ;  /* 0x0000000116147824 */ /* 0x000fc800078e0219 */
[----:B------:R-:W-:-:S05]  /*2440*/  IMAD.U32 R26, R20, 0x8, R1 ;  /* 0x00000008141a7824 */ /* 0x000fca00078e0001 */
[----:B------:R0:W-:Y:S04]  /*2450*/  STL.64 [R26+-0x78], R28 ;  /* 0xffff881c1a007387 */ /* 0x0001e80000100a00 */
[----:B------:R-:W2:Y:S04]  /*2460*/  @P0 LDL.64 R30, [R1+0x8] ;  /* 0x00000800011e0983 */ /* 0x000ea80000100a00 */
[----:B------:R-:W3:Y:S04]  /*2470*/  LDL.64 R24, [R1+0x10] ;  /* 0x0000100001187983 */ /* 0x000ee80000100a00 */
[----:B------:R-:W4:Y:S01]  /*2480*/  LDL.64 R22, [R1+0x18] ;  /* 0x0000180001167983 */ /* 0x000f220000100a00 */
[----:B------:R-:W-:-:S02]  /*2490*/  @P0 LOP3.LUT R20, R45, 0x3f, RZ, 0x3c, !PT ;  /* 0x0000003f2d140812 */ /* 0x000fc400078e3cff */
[--C-:B--2---:R-:W-:Y:S02]  /*24a0*/  @P0 SHF.R.U64 R27, R30, 0x1, R31.reuse ;  /* 0x000000011e1b0819 */ /* 0x104fe4000000121f */
[----:B------:R-:W-:Y:S02]  /*24b0*/  @P0 SHF.R.U32.HI R31, RZ, 0x1, R31 ;  /* 0x00000001ff1f0819 */ /* 0x000fe4000001161f */
[C---:B---3--:R-:W-:Y:S02]  /*24c0*/  @P0 SHF.L.U32 R39, R24.reuse, R45, RZ ;  /* 0x0000002d18270219 */ /* 0x048fe400000006ff */
[----:B0-----:R-:W-:Y:S02]  /*24d0*/  @P0 SHF.R.U64 R26, R27, R20, R31 ;  /* 0x000000141b1a0219 */ /* 0x001fe4000000121f */
[--C-:B------:R-:W-:Y:S02]  /*24e0*/  @P0 SHF.R.U32.HI R43, RZ, 0x1, R25.reuse ;  /* 0x00000001ff2b0819 */ /* 0x100fe40000011619 */
[----:B------:R-:W-:-:S02]  /*24f0*/  @P0 SHF.R.U64 R41, R24, 0x1, R25 ;  /* 0x0000000118290819 */ /* 0x000fc40000001219 */
[-C--:B------:R-:W-:Y:S02]  /*2500*/  @P0 SHF.L.U64.HI R30, R24, R45.reuse, R25 ;  /* 0x0000002d181e0219 */ /* 0x080fe40000010219 */
[----:B------:R-:W-:Y:S02]  /*2510*/  @P0 SHF.R.U32.HI R27, RZ, R20, R31 ;  /* 0x00000014ff1b0219 */ /* 0x000fe4000001161f */
[----:B------:R-:W-:Y:S02]  /*2520*/  @P0 LOP3.LUT R24, R39, R26, RZ, 0xfc, !PT ;  /* 0x0000001a27180212 */ /* 0x000fe400078efcff */
[----:B----4-:R-:W-:Y:S02]  /*2530*/  @P0 SHF.L.U32 R28, R22, R45, RZ ;  /* 0x0000002d161c0219 */ /* 0x010fe400000006ff */
[----:B------:R-:W-:Y:S01]  /*2540*/  @P0 SHF.R.U64 R41, R41, R20, R43 ;  /* 0x0000001429290219 */ /* 0x000fe2000000122b */
[----:B------:R-:W-:Y:S01]  /*2550*/  IMAD.SHL.U32 R26, R24, 0x4, RZ ;  /* 0x00000004181a7824 */ /* 0x000fe200078e00ff */
[----:B------:R-:W-:-:S02]  /*2560*/  @P0 LOP3.LUT R25, R30, R27, RZ, 0xfc, !PT ;  /* 0x0000001b1e190212 */ /* 0x000fc400078efcff */
[----:B------:R-:W-:Y:S02]  /*2570*/  @P0 SHF.L.U64.HI R45, R22, R45, R23 ;  /* 0x0000002d162d0219 */ /* 0x000fe40000010217 */
[----:B------:R-:W-:Y:S02]  /*2580*/  @P0 SHF.R.U32.HI R20, RZ, R20, R43 ;  /* 0x00000014ff140219 */ /* 0x000fe4000001162b */
[----:B------:R-:W-:Y:S02]  /*2590*/  @P0 LOP3.LUT R22, R28, R41, RZ, 0xfc, !PT ;  /* 0x000000291c160212 */ /* 0x000fe400078efcff */
[----:B------:R-:W-:Y:S02]  /*25a0*/  SHF.L.U64.HI R24, R24, 0x2, R25 ;  /* 0x0000000218187819 */ /* 0x000fe40000010219 */
[----:B------:R-:W-:Y:S02]  /*25b0*/  @P0 LOP3.LUT R23, R45, R20, RZ, 0xfc, !PT ;  /* 0x000000142d170212 */ /* 0x000fe400078efcff */
[----:B------:R-:W-:-:S02]  /*25c0*/  SHF.L.W.U32.HI R25, R25, 0x2, R22 ;  /* 0x0000000219197819 */ /* 0x000fc40000010e16 */
[----:B------:R-:W-:Y:S02]  /*25d0*/  IADD3 RZ, P0, PT, RZ, -R26, RZ ;  /* 0x8000001affff7210 */ /* 0x000fe40007f1e0ff */
[----:B------:R-:W-:Y:S02]  /*25e0*/  LOP3.LUT R20, RZ, R24, RZ, 0x33, !PT ;  /* 0x00000018ff147212 */ /* 0x000fe400078e33ff */
[----:B------:R-:W-:Y:S02]  /*25f0*/  SHF.L.W.U32.HI R22, R22, 0x2, R23 ;  /* 0x0000000216167819 */ /* 0x000fe40000010e17 */
[----:B------:R-:W-:Y:S02]  /*2600*/  LOP3.LUT R27, RZ, R25, RZ, 0x33, !PT ;  /* 0x00000019ff1b7212 */ /* 0x000fe400078e33ff */
[----:B------:R-:W-:Y:S02]  /*2610*/  IADD3.X R29, P0, PT, RZ, R20, RZ, P0, !PT ;  /* 0x00000014ff1d7210 */ /* 0x000fe4000071e4ff */
[----:B------:R-:W-:-:S02]  /*2620*/  LOP3.LUT R20, RZ, R22, RZ, 0x33, !PT ;  /* 0x00000016ff147212 */ /* 0x000fc400078e33ff */
[----:B------:R-:W-:Y:S02]  /*2630*/  IADD3.X R28, P1, PT, RZ, R27, RZ, P0, !PT ;  /* 0x0000001bff1c7210 */ /* 0x000fe4000073e4ff */
[----:B------:R-:W-:-:S03]  /*2640*/  ISETP.GT.U32.AND P3, PT, R25, -0x1, PT ;  /* 0xffffffff1900780c */ /* 0x000fc60003f64070 */
[----:B------:R-:W-:Y:S01]  /*2650*/  IMAD.X R27, RZ, RZ, R20, P1 ;  /* 0x000000ffff1b7224 */ /* 0x000fe200008e0614 */
[----:B------:R-:W-:-:S04]  /*2660*/  ISETP.GT.AND.EX P0, PT, R22, -0x1, PT, P3 ;  /* 0xffffffff1600780c */ /* 0x000fc80003f04330 */
[----:B------:R-:W-:Y:S02]  /*2670*/  SEL R20, R22, R27, P0 ;  /* 0x0000001b16147207 */ /* 0x000fe40000000000 */
[----:B------:R-:W-:Y:S02]  /*2680*/  SEL R27, R25, R28, P0 ;  /* 0x0000001c191b7207 */ /* 0x000fe40000000000 */
[----:B------:R-:W-:Y:S02]  /*2690*/  ISETP.NE.U32.AND P1, PT, R20, RZ, PT ;  /* 0x000000ff1400720c */ /* 0x000fe40003f25070 */
[----:B------:R-:W-:Y:S02]  /*26a0*/  SEL R31, R24, R29, P0 ;  /* 0x0000001d181f7207 */ /* 0x000fe40000000000 */
[----:B------:R-:W-:Y:S01]  /*26b0*/  SEL R28, R27, R20, !P1 ;  /* 0x000000141b1c7207 */ /* 0x000fe20004800000 */
[----:B------:R-:W-:-:S05]  /*26c0*/  @!P0 IMAD.MOV R26, RZ, RZ, -R26 ;  /* 0x000000ffff1a8224 */ /* 0x000fca00078e0a1a */
[----:B------:R-:W0:Y:S02]  /*26d0*/  FLO.U32 R28, R28 ;  /* 0x0000001c001c7300 */ /* 0x000e2400000e0000 */
[C---:B0-----:R-:W-:Y:S02]  /*26e0*/  IADD3 R30, PT, PT, -R28.reuse, 0x1f, RZ ;  /* 0x0000001f1c1e7810 */ /* 0x041fe40007ffe1ff */
[----:B------:R-:W-:-:S03]  /*26f0*/  IADD3 R25, PT, PT, -R28, 0x3f, RZ ;  /* 0x0000003f1c197810 */ /* 0x000fc60007ffe1ff */
[----:B------:R-:W-:-:S05]  /*2700*/  @P1 IMAD.MOV R25, RZ, RZ, R30 ;  /* 0x000000ffff191224 */ /* 0x000fca00078e021e */
[----:B------:R-:W-:-:S13]  /*2710*/  ISETP.NE.AND P1, PT, R25, RZ, PT ;  /* 0x000000ff1900720c */ /* 0x000fda0003f25270 */
[----:B------:R-:W-:Y:S05]  /*2720*/  @!P1 BRA `(.L_x_15) ;  /* 0x0000000000289947 */ /* 0x000fea0003800000 */
[C---:B------:R-:W-:Y:S02]  /*2730*/  LOP3.LUT R24, R25.reuse, 0x3f, RZ, 0xc0, !PT ;  /* 0x0000003f19187812 */ /* 0x040fe400078ec0ff */
[--C-:B------:R-:W-:Y:S02]  /*2740*/  SHF.R.U64 R29, R26, 0x1, R31.reuse ;  /* 0x000000011a1d7819 */ /* 0x100fe4000000121f */
[----:B------:R-:W-:Y:S02]  /*2750*/  SHF.R.U32.HI R31, RZ, 0x1, R31 ;  /* 0x00000001ff1f7819 */ /* 0x000fe4000001161f */
[----:B------:R-:W-:Y:S02]  /*2760*/  LOP3.LUT R26, R25, 0x3f, RZ, 0xc, !PT ;  /* 0x0000003f191a7812 */ /* 0x000fe400078e0cff */
[CC--:B------:R-:W-:Y:S02]  /*2770*/  SHF.L.U64.HI R39, R27.reuse, R24.reuse, R20 ;  /* 0x000000181b277219 */ /* 0x0c0fe40000010214 */
[----:B------:R-:W-:-:S02]  /*2780*/  SHF.L.U32 R24, R27, R24, RZ ;  /* 0x000000181b187219 */ /* 0x000fc400000006ff */
[-CC-:B------:R-:W-:Y:S02]  /*2790*/  SHF.R.U64 R27, R29, R26.reuse, R31.reuse ;  /* 0x0000001a1d1b7219 */ /* 0x180fe4000000121f */
[----:B------:R-:W-:Y:S02]  /*27a0*/  SHF.R.U32.HI R20, RZ, R26, R31 ;  /* 0x0000001aff147219 */ /* 0x000fe4000001161f */
[----:B------:R-:W-:Y:S02]  /*27b0*/  LOP3.LUT R27, R24, R27, RZ, 0xfc, !PT ;  /* 0x0000001b181b7212 */ /* 0x000fe400078efcff */
[----:B------:R-:W-:-:S07]  /*27c0*/  LOP3.LUT R20, R39, R20, RZ, 0xfc, !PT ;  /* 0x0000001427147212 */ /* 0x000fce00078efcff */
.L_x_15:
[----:B------:R-:W-:Y:S01]  /*27d0*/  IMAD.WIDE.U32 R28, R27, 0x2168c235, RZ ;  /* 0x2168c2351b1c7825 */ /* 0x000fe200078e00ff */
[----:B------:R-:W-:-:S03]  /*27e0*/  SHF.R.U32.HI R23, RZ, 0x1e, R23 ;  /* 0x0000001eff177819 */ /* 0x000fc60000011617 */
[----:B------:R-:W-:Y:S01]  /*27f0*/  IMAD.MOV.U32 R30, RZ, RZ, R29 ;  /* 0x000000ffff1e7224 */ /* 0x000fe200078e001d */
[----:B------:R-:W-:Y:S01]  /*2800*/  IADD3 RZ, P1, PT, R28, R28, RZ ;  /* 0x0000001c1cff7210 */ /* 0x000fe20007f3e0ff */
[----:B------:R-:W-:Y:S01]  /*2810*/  IMAD.MOV.U32 R31, RZ, RZ, RZ ;  /* 0x000000ffff1f7224 */ /* 0x000fe200078e00ff */
[----:B------:R-:W-:Y:S01]  /*2820*/  LEA.HI R22, R22, R23, RZ, 0x1 ;  /* 0x0000001716167211 */ /* 0x000fe200078f08ff */
[----:B------:R-:W-:-:S04]  /*2830*/  IMAD.HI.U32 R24, R20, -0x36f0255e, RZ ;  /* 0xc90fdaa214187827 */ /* 0x000fc800078e00ff */
[----:B------:R-:W-:-:S04]  /*2840*/  IMAD.WIDE.U32 R26, R27, -0x36f0255e, R30 ;  /* 0xc90fdaa21b1a7825 */ /* 0x000fc800078e001e */
[C---:B------:R-:W-:Y:S02]  /*2850*/  IMAD R29, R20.reuse, -0x36f0255e, RZ ;  /* 0xc90fdaa2141d7824 */ /* 0x040fe400078e02ff */
[----:B------:R-:W-:-:S04]  /*2860*/  IMAD.WIDE.U32 R26, P3, R20, 0x2168c235, R26 ;  /* 0x2168c235141a7825 */ /* 0x000fc8000786001a */
[----:B------:R-:W-:Y:S01]  /*2870*/  IMAD.X R20, RZ, RZ, R24, P3 ;  /* 0x000000ffff147224 */ /* 0x000fe200018e0618 */
[----:B------:R-:W-:Y:S02]  /*2880*/  IADD3 R24, P3, PT, R29, R27, RZ ;  /* 0x0000001b1d187210 */ /* 0x000fe40007f7e0ff */
[----:B------:R-:W-:Y:S02]  /*2890*/  IADD3.X RZ, P1, PT, R26, R26, RZ, P1, !PT ;  /* 0x0000001a1aff7210 */ /* 0x000fe40000f3e4ff */
[C---:B------:R-:W-:Y:S01]  /*28a0*/  ISETP.GT.U32.AND P4, PT, R24.reuse, RZ, PT ;  /* 0x000000ff1800720c */ /* 0x040fe20003f84070 */
[----:B------:R-:W-:Y:S01]  /*28b0*/  IMAD.X R20, RZ, RZ, R20, P3 ;  /* 0x000000ffff147224 */ /* 0x000fe200018e0614 */
[----:B------:R-:W-:-:S04]  /*28c0*/  IADD3.X R27, P3, PT, R24, R24, RZ, P1, !PT ;  /* 0x00000018181b7210 */ /* 0x000fc80000f7e4ff */
[C---:B------:R-:W-:Y:S01]  /*28d0*/  ISETP.GT.AND.EX P1, PT, R20.reuse, RZ, PT, P4 ;  /* 0x000000ff1400720c */ /* 0x040fe20003f24340 */
[----:B------:R-:W-:-:S03]  /*28e0*/  IMAD.X R29, R20, 0x1, R20, P3 ;  /* 0x00000001141d7824 */ /* 0x000fc600018e0614 */
[----:B------:R-:W-:Y:S02]  /*28f0*/  SEL R24, R27, R24, P1 ;  /* 0x000000181b187207 */ /* 0x000fe40000800000 */
[----:B------:R-:W-:Y:S02]  /*2900*/  SEL R27, R29, R20, P1 ;  /* 0x000000141d1b7207 */ /* 0x000fe40000800000 */
[----:B------:R-:W-:Y:S02]  /*2910*/  IADD3 R24, P3, PT, R24, 0x1, RZ ;  /* 0x0000000118187810 */ /* 0x000fe40007f7e0ff */
[----:B------:R-:W-:Y:S02]  /*2920*/  SEL R26, RZ, 0xffffffff, !P1 ;  /* 0xffffffffff1a7807 */ /* 0x000fe40004800000 */
[----:B------:R-:W-:Y:S01]  /*2930*/  LOP3.LUT P1, R20, R21, 0x80000000, RZ, 0xc0, !PT ;  /* 0x8000000015147812 */ /* 0x000fe2000782c0ff */
[----:B------:R-:W-:Y:S02]  /*2940*/  IMAD.X R27, RZ, RZ, R27, P3 ;  /* 0x000000ffff1b7224 */ /* 0x000fe400018e061b */
[----:B------:R-:W-:Y:S01]  /*2950*/  IMAD.IADD R21, R26, 0x1, -R25 ;  /* 0x000000011a157824 */ /* 0x000fe200078e0a19 */
[----:B------:R-:W-:-:S02]  /*2960*/  @!P0 LOP3.LUT R20, R20, 0x80000000, RZ, 0x3c, !PT ;  /* 0x8000000014148812 */ /* 0x000fc400078e3cff */
[----:B------:R-:W-:Y:S01]  /*2970*/  SHF.R.U64 R24, R24, 0xa, R27 ;  /* 0x0000000a18187819 */ /* 0x000fe2000000121b */
[----:B------:R-:W-:-:S03]  /*2980*/  IMAD.SHL.U32 R21, R21, 0x100000, RZ ;  /* 0x0010000015157824 */ /* 0x000fc600078e00ff */
[----:B------:R-:W-:-:S03]  /*2990*/  IADD3 R24, P3, PT, R24, 0x1, RZ ;  /* 0x0000000118187810 */ /* 0x000fc60007f7e0ff */
[----:B------:R-:W-:Y:S01]  /*29a0*/  @P1 IMAD.MOV R22, RZ, RZ, -R22 ;  /* 0x000000ffff161224 */ /* 0x000fe200078e0a16 */
[----:B------:R-:W-:-:S04]  /*29b0*/  LEA.HI.X R27, R27, RZ, RZ, 0x16, P3 ;  /* 0x000000ff1b1b7211 */ /* 0x000fc800018fb4ff */
[--C-:B------:R-:W-:Y:S02]  /*29c0*/  SHF.R.U64 R24, R24, 0x1, R27.reuse ;  /* 0x0000000118187819 */ /* 0x100fe4000000121b */
[----:B------:R-:W-:Y:S02]  /*29d0*/  SHF.R.U32.HI R26, RZ, 0x1, R27 ;  /* 0x00000001ff1a7819 */ /* 0x000fe4000001161b */
[----:B------:R-:W-:-:S04]  /*29e0*/  IADD3 R24, P3, P4, RZ, RZ, R24 ;  /* 0x000000ffff187210 */ /* 0x000fc80007c7e018 */
[----:B------:R-:W-:-:S04]  /*29f0*/  IADD3.X R21, PT, PT, R21, 0x3fe00000, R26, P3, P4 ;  /* 0x3fe0000015157810 */ /* 0x000fc80001fe841a */
[----:B------:R-:W-:-:S07]  /*2a00*/  LOP3.LUT R21, R21, R20, RZ, 0xfc, !PT ;  /* 0x0000001415157212 */ /* 0x000fce00078efcff */
.L_x_12:
[----:B------:R-:W-:Y:S02]  /*2a10*/  IMAD.MOV.U32 R25, RZ, RZ, R21 ;  /* 0x000000ffff197224 */ /* 0x000fe400078e0015 */
[----:B------:R-:W-:Y:S02]  /*2a20*/  IMAD.MOV.U32 R20, RZ, RZ, R0 ;  /* 0x000000ffff147224 */ /* 0x000fe400078e0000 */
[----:B------:R-:W-:-:S04]  /*2a30*/  IMAD.MOV.U32 R21, RZ, RZ, 0x0 ;  /* 0x00000000ff157424 */ /* 0x000fc800078e00ff */
[----:B------:R-:W-:Y:S05]  /*2a40*/  RET.REL.NODEC R20 `(u3_kernel) ;  /* 0xffffffd4146c7950 */ /* 0x000fea0003c3ffff */
.L_x_16:
[----:B------:R-:W-:-:S00]  /*2a50*/  BRA `(.L_x_16) ;  /* 0xfffffffc00fc7947 */ /* 0x000fc0000383ffff */
[----:B------:R-:W-:-:S00]  /*2a60*/  NOP ;  /* 0x0000000000007918 */ /* 0x000fc00000000000 */
        /* <DEDUP_REMOVED lines=9> */
.L_x_17:


//--------------------- .nv.global.init           --------------------------
	.section	.nv.global.init,"aw",@progbits
	.align	16
.nv.global.init:
	.type		__cudart_sin_cos_coeffs,@object
	.size		__cudart_sin_cos_coeffs,(__cudart_i2opi_d - __cudart_sin_cos_coeffs)
__cudart_sin_cos_coeffs:
        /*0000*/ 	.byte	0x46, 0xd2, 0xb0, 0x2c, 0xf1, 0xe5, 0x5a, 0xbe, 0x92, 0xe3, 0xac, 0x69, 0xe3, 0x1d, 0xc7, 0x3e
        /*0010*/ 	.byte	0xa1, 0x62, 0xdb, 0x19, 0xa0, 0x01, 0x2a, 0xbf, 0x18, 0x08, 0x11, 0x11, 0x11, 0x11, 0x81, 0x3f
        /*0020*/ 	.byte	0x54, 0x55, 0x55, 0x55, 0x55, 0x55, 0xc5, 0xbf, 0x00, 0x00, 0x00, 0x00, 0x00, 0x00, 0x00, 0x00
        /*0030*/ 	.byte	0x00, 0x00, 0x00, 0x00, 0x00, 0x00, 0x00, 0x00, 0x64, 0x81, 0xfd, 0x20, 0x83, 0xff, 0xa8, 0xbd
        /*0040*/ 	.byte	0x28, 0x85, 0xef, 0xc1, 0xa7, 0xee, 0x21, 0x3e, 0xd9, 0xe6, 0x06, 0x8e, 0x4f, 0x7e, 0x92, 0xbe
        /*0050*/ 	.byte	0xe9, 0xbc, 0xdd, 0x19, 0xa0, 0x01, 0xfa, 0x3e, 0x47, 0x5d, 0xc1, 0x16, 0x6c, 0xc1, 0x56, 0xbf
        /*0060*/ 	.byte	0x51, 0x55, 0x55, 0x55, 0x55, 0x55, 0xa5, 0x3f, 0x00, 0x00, 0x00, 0x00, 0x00, 0x00, 0xe0, 0xbf
        /*0070*/ 	.byte	0x00, 0x00, 0x00, 0x00, 0x00, 0x00, 0xf0, 0x3f, 0x00, 0x00, 0x00, 0x00, 0x00, 0x00, 0x00, 0x00
	.type		__cudart_i2opi_d,@object
	.size		__cudart_i2opi_d,(.L_0 - __cudart_i2opi_d)
__cudart_i2opi_d:
        /* <DEDUP_REMOVED lines=9> */
.L_0:


//--------------------- .nv.shared.reserved.0     --------------------------
	.section	.nv.shared.reserved.0,"aw",@nobits
	.weak		__nv_reservedSMEM_offset_0_alias
	.size		__nv_reservedSMEM_offset_0_alias, 0, 64
	.other		__nv_reservedSMEM_offset_0_alias,@"STO_CUDA_RESERVED_SHARED STV_DEFAULT"
__nv_reservedSMEM_offset_0_alias:
	.zero		0
	.zero		64


//--------------------- .nv.constant0.u3_kernel   --------------------------
	.section	.nv.constant0.u3_kernel,"a",@progbits
	.sectionflags	@""
	.align	4
.nv.constant0.u3_kernel:
	.zero		936


//--------------------- SYMBOLS --------------------------

	.type		.nv.reservedSmem.offset0,@object
	.size		.nv.reservedSmem.offset0,0x4
